//
// Generated by NVIDIA NVVM Compiler
//
// Compiler Build ID: CL-36424714
// Cuda compilation tools, release 13.0, V13.0.88
// Based on NVVM 20.0.0
//

.version 9.0
.target sm_100
.address_size 64

	// .globl	_Z17initializeHessianPdi

.visible .entry _Z17initializeHessianPdi(
	.param .u64 .ptr .align 1 _Z17initializeHessianPdi_param_0,
	.param .u32 _Z17initializeHessianPdi_param_1
)
{
	.reg .pred 	%p<3>;
	.reg .b32 	%r<10>;
	.reg .b64 	%rd<5>;
	.reg .b64 	%fd<2>;

	ld.param.u64 	%rd1, [_Z17initializeHessianPdi_param_0];
	ld.param.u32 	%r2, [_Z17initializeHessianPdi_param_1];
	mov.u32 	%r3, %ctaid.x;
	mov.u32 	%r4, %ntid.x;
	mov.u32 	%r5, %tid.x;
	mad.lo.s32 	%r1, %r3, %r4, %r5;
	mul.lo.s32 	%r6, %r2, %r2;
	setp.ge.s32 	%p1, %r1, %r6;
	@%p1 bra 	$L__BB0_2;
	cvta.to.global.u64 	%rd2, %rd1;
	div.s32 	%r7, %r1, %r2;
	mul.lo.s32 	%r8, %r7, %r2;
	sub.s32 	%r9, %r1, %r8;
	setp.eq.s32 	%p2, %r7, %r9;
	selp.f64 	%fd1, 0d3FF0000000000000, 0d0000000000000000, %p2;
	mul.wide.s32 	%rd3, %r1, 8;
	add.s64 	%rd4, %rd2, %rd3;
	st.global.f64 	[%rd4], %fd1;
$L__BB0_2:
	ret;

}
	// .globl	_Z16computeDirectionPdPKdS1_i
.visible .entry _Z16computeDirectionPdPKdS1_i(
	.param .u64 .ptr .align 1 _Z16computeDirectionPdPKdS1_i_param_0,
	.param .u64 .ptr .align 1 _Z16computeDirectionPdPKdS1_i_param_1,
	.param .u64 .ptr .align 1 _Z16computeDirectionPdPKdS1_i_param_2,
	.param .u32 _Z16computeDirectionPdPKdS1_i_param_3
)
{
	.reg .pred 	%p<11>;
	.reg .b32 	%r<37>;
	.reg .b64 	%rd<31>;
	.reg .b64 	%fd<113>;

	ld.param.u64 	%rd10, [_Z16computeDirectionPdPKdS1_i_param_0];
	ld.param.u64 	%rd11, [_Z16computeDirectionPdPKdS1_i_param_1];
	ld.param.u64 	%rd12, [_Z16computeDirectionPdPKdS1_i_param_2];
	ld.param.u32 	%r23, [_Z16computeDirectionPdPKdS1_i_param_3];
	cvta.to.global.u64 	%rd1, %rd12;
	cvta.to.global.u64 	%rd2, %rd11;
	mov.u32 	%r24, %ctaid.x;
	mov.u32 	%r25, %ntid.x;
	mov.u32 	%r26, %tid.x;
	mad.lo.s32 	%r1, %r24, %r25, %r26;
	setp.ge.s32 	%p1, %r1, %r23;
	@%p1 bra 	$L__BB1_15;
	setp.lt.s32 	%p2, %r23, 1;
	mov.f64 	%fd112, 0d0000000000000000;
	@%p2 bra 	$L__BB1_14;
	mul.lo.s32 	%r2, %r23, %r1;
	and.b32  	%r3, %r23, 15;
	setp.lt.u32 	%p3, %r23, 16;
	mov.f64 	%fd112, 0d0000000000000000;
	mov.b32 	%r33, 0;
	@%p3 bra 	$L__BB1_5;
	and.b32  	%r33, %r23, 2147483632;
	neg.s32 	%r31, %r33;
	add.s64 	%rd3, %rd2, 64;
	add.s64 	%rd29, %rd1, 64;
	mov.f64 	%fd112, 0d0000000000000000;
	mov.u32 	%r30, %r2;
$L__BB1_4:
	.pragma "nounroll";
	mul.wide.s32 	%rd13, %r30, 8;
	add.s64 	%rd14, %rd3, %rd13;
	ld.global.f64 	%fd18, [%rd14+-64];
	ld.global.f64 	%fd19, [%rd29+-64];
	fma.rn.f64 	%fd20, %fd18, %fd19, %fd112;
	ld.global.f64 	%fd21, [%rd14+-56];
	ld.global.f64 	%fd22, [%rd29+-56];
	fma.rn.f64 	%fd23, %fd21, %fd22, %fd20;
	ld.global.f64 	%fd24, [%rd14+-48];
	ld.global.f64 	%fd25, [%rd29+-48];
	fma.rn.f64 	%fd26, %fd24, %fd25, %fd23;
	ld.global.f64 	%fd27, [%rd14+-40];
	ld.global.f64 	%fd28, [%rd29+-40];
	fma.rn.f64 	%fd29, %fd27, %fd28, %fd26;
	ld.global.f64 	%fd30, [%rd14+-32];
	ld.global.f64 	%fd31, [%rd29+-32];
	fma.rn.f64 	%fd32, %fd30, %fd31, %fd29;
	ld.global.f64 	%fd33, [%rd14+-24];
	ld.global.f64 	%fd34, [%rd29+-24];
	fma.rn.f64 	%fd35, %fd33, %fd34, %fd32;
	ld.global.f64 	%fd36, [%rd14+-16];
	ld.global.f64 	%fd37, [%rd29+-16];
	fma.rn.f64 	%fd38, %fd36, %fd37, %fd35;
	ld.global.f64 	%fd39, [%rd14+-8];
	ld.global.f64 	%fd40, [%rd29+-8];
	fma.rn.f64 	%fd41, %fd39, %fd40, %fd38;
	ld.global.f64 	%fd42, [%rd14];
	ld.global.f64 	%fd43, [%rd29];
	fma.rn.f64 	%fd44, %fd42, %fd43, %fd41;
	ld.global.f64 	%fd45, [%rd14+8];
	ld.global.f64 	%fd46, [%rd29+8];
	fma.rn.f64 	%fd47, %fd45, %fd46, %fd44;
	ld.global.f64 	%fd48, [%rd14+16];
	ld.global.f64 	%fd49, [%rd29+16];
	fma.rn.f64 	%fd50, %fd48, %fd49, %fd47;
	ld.global.f64 	%fd51, [%rd14+24];
	ld.global.f64 	%fd52, [%rd29+24];
	fma.rn.f64 	%fd53, %fd51, %fd52, %fd50;
	ld.global.f64 	%fd54, [%rd14+32];
	ld.global.f64 	%fd55, [%rd29+32];
	fma.rn.f64 	%fd56, %fd54, %fd55, %fd53;
	ld.global.f64 	%fd57, [%rd14+40];
	ld.global.f64 	%fd58, [%rd29+40];
	fma.rn.f64 	%fd59, %fd57, %fd58, %fd56;
	ld.global.f64 	%fd60, [%rd14+48];
	ld.global.f64 	%fd61, [%rd29+48];
	fma.rn.f64 	%fd62, %fd60, %fd61, %fd59;
	ld.global.f64 	%fd63, [%rd14+56];
	ld.global.f64 	%fd64, [%rd29+56];
	fma.rn.f64 	%fd112, %fd63, %fd64, %fd62;
	add.s32 	%r31, %r31, 16;
	add.s32 	%r30, %r30, 16;
	add.s64 	%rd29, %rd29, 128;
	setp.ne.s32 	%p4, %r31, 0;
	@%p4 bra 	$L__BB1_4;
$L__BB1_5:
	setp.eq.s32 	%p5, %r3, 0;
	@%p5 bra 	$L__BB1_14;
	and.b32  	%r11, %r23, 7;
	setp.lt.u32 	%p6, %r3, 8;
	@%p6 bra 	$L__BB1_8;
	add.s32 	%r28, %r33, %r2;
	mul.wide.s32 	%rd15, %r28, 8;
	add.s64 	%rd16, %rd2, %rd15;
	ld.global.f64 	%fd66, [%rd16];
	mul.wide.u32 	%rd17, %r33, 8;
	add.s64 	%rd18, %rd1, %rd17;
	ld.global.f64 	%fd67, [%rd18];
	fma.rn.f64 	%fd68, %fd66, %fd67, %fd112;
	ld.global.f64 	%fd69, [%rd16+8];
	ld.global.f64 	%fd70, [%rd18+8];
	fma.rn.f64 	%fd71, %fd69, %fd70, %fd68;
	ld.global.f64 	%fd72, [%rd16+16];
	ld.global.f64 	%fd73, [%rd18+16];
	fma.rn.f64 	%fd74, %fd72, %fd73, %fd71;
	ld.global.f64 	%fd75, [%rd16+24];
	ld.global.f64 	%fd76, [%rd18+24];
	fma.rn.f64 	%fd77, %fd75, %fd76, %fd74;
	ld.global.f64 	%fd78, [%rd16+32];
	ld.global.f64 	%fd79, [%rd18+32];
	fma.rn.f64 	%fd80, %fd78, %fd79, %fd77;
	ld.global.f64 	%fd81, [%rd16+40];
	ld.global.f64 	%fd82, [%rd18+40];
	fma.rn.f64 	%fd83, %fd81, %fd82, %fd80;
	ld.global.f64 	%fd84, [%rd16+48];
	ld.global.f64 	%fd85, [%rd18+48];
	fma.rn.f64 	%fd86, %fd84, %fd85, %fd83;
	ld.global.f64 	%fd87, [%rd16+56];
	ld.global.f64 	%fd88, [%rd18+56];
	fma.rn.f64 	%fd112, %fd87, %fd88, %fd86;
	add.s32 	%r33, %r33, 8;
$L__BB1_8:
	setp.eq.s32 	%p7, %r11, 0;
	@%p7 bra 	$L__BB1_14;
	and.b32  	%r14, %r23, 3;
	setp.lt.u32 	%p8, %r11, 4;
	@%p8 bra 	$L__BB1_11;
	add.s32 	%r29, %r33, %r2;
	mul.wide.s32 	%rd19, %r29, 8;
	add.s64 	%rd20, %rd2, %rd19;
	ld.global.f64 	%fd90, [%rd20];
	mul.wide.u32 	%rd21, %r33, 8;
	add.s64 	%rd22, %rd1, %rd21;
	ld.global.f64 	%fd91, [%rd22];
	fma.rn.f64 	%fd92, %fd90, %fd91, %fd112;
	ld.global.f64 	%fd93, [%rd20+8];
	ld.global.f64 	%fd94, [%rd22+8];
	fma.rn.f64 	%fd95, %fd93, %fd94, %fd92;
	ld.global.f64 	%fd96, [%rd20+16];
	ld.global.f64 	%fd97, [%rd22+16];
	fma.rn.f64 	%fd98, %fd96, %fd97, %fd95;
	ld.global.f64 	%fd99, [%rd20+24];
	ld.global.f64 	%fd100, [%rd22+24];
	fma.rn.f64 	%fd112, %fd99, %fd100, %fd98;
	add.s32 	%r33, %r33, 4;
$L__BB1_11:
	setp.eq.s32 	%p9, %r14, 0;
	@%p9 bra 	$L__BB1_14;
	mul.wide.u32 	%rd23, %r33, 8;
	add.s64 	%rd30, %rd1, %rd23;
	add.s32 	%r36, %r33, %r2;
	neg.s32 	%r35, %r14;
$L__BB1_13:
	.pragma "nounroll";
	mul.wide.s32 	%rd24, %r36, 8;
	add.s64 	%rd25, %rd2, %rd24;
	ld.global.f64 	%fd101, [%rd25];
	ld.global.f64 	%fd102, [%rd30];
	fma.rn.f64 	%fd112, %fd101, %fd102, %fd112;
	add.s64 	%rd30, %rd30, 8;
	add.s32 	%r36, %r36, 1;
	add.s32 	%r35, %r35, 1;
	setp.ne.s32 	%p10, %r35, 0;
	@%p10 bra 	$L__BB1_13;
$L__BB1_14:
	neg.f64 	%fd103, %fd112;
	cvta.to.global.u64 	%rd26, %rd10;
	mul.wide.s32 	%rd27, %r1, 8;
	add.s64 	%rd28, %rd26, %rd27;
	st.global.f64 	[%rd28], %fd103;
$L__BB1_15:
	ret;

}
	// .globl	_Z13updateVectorsPdPKdS1_S_S1_S1_i
.visible .entry _Z13updateVectorsPdPKdS1_S_S1_S1_i(
	.param .u64 .ptr .align 1 _Z13updateVectorsPdPKdS1_S_S1_S1_i_param_0,
	.param .u64 .ptr .align 1 _Z13updateVectorsPdPKdS1_S_S1_S1_i_param_1,
	.param .u64 .ptr .align 1 _Z13updateVectorsPdPKdS1_S_S1_S1_i_param_2,
	.param .u64 .ptr .align 1 _Z13updateVectorsPdPKdS1_S_S1_S1_i_param_3,
	.param .u64 .ptr .align 1 _Z13updateVectorsPdPKdS1_S_S1_S1_i_param_4,
	.param .u64 .ptr .align 1 _Z13updateVectorsPdPKdS1_S_S1_S1_i_param_5,
	.param .u32 _Z13updateVectorsPdPKdS1_S_S1_S1_i_param_6
)
{
	.reg .pred 	%p<2>;
	.reg .b32 	%r<6>;
	.reg .b64 	%rd<20>;
	.reg .b64 	%fd<7>;

	ld.param.u64 	%rd1, [_Z13updateVectorsPdPKdS1_S_S1_S1_i_param_0];
	ld.param.u64 	%rd2, [_Z13updateVectorsPdPKdS1_S_S1_S1_i_param_1];
	ld.param.u64 	%rd3, [_Z13updateVectorsPdPKdS1_S_S1_S1_i_param_2];
	ld.param.u64 	%rd4, [_Z13updateVectorsPdPKdS1_S_S1_S1_i_param_3];
	ld.param.u64 	%rd5, [_Z13updateVectorsPdPKdS1_S_S1_S1_i_param_4];
	ld.param.u64 	%rd6, [_Z13updateVectorsPdPKdS1_S_S1_S1_i_param_5];
	ld.param.u32 	%r2, [_Z13updateVectorsPdPKdS1_S_S1_S1_i_param_6];
	mov.u32 	%r3, %ctaid.x;
	mov.u32 	%r4, %ntid.x;
	mov.u32 	%r5, %tid.x;
	mad.lo.s32 	%r1, %r3, %r4, %r5;
	setp.ge.s32 	%p1, %r1, %r2;
	@%p1 bra 	$L__BB2_2;
	cvta.to.global.u64 	%rd7, %rd2;
	cvta.to.global.u64 	%rd8, %rd3;
	cvta.to.global.u64 	%rd9, %rd1;
	cvta.to.global.u64 	%rd10, %rd5;
	cvta.to.global.u64 	%rd11, %rd6;
	cvta.to.global.u64 	%rd12, %rd4;
	mul.wide.s32 	%rd13, %r1, 8;
	add.s64 	%rd14, %rd7, %rd13;
	ld.global.f64 	%fd1, [%rd14];
	add.s64 	%rd15, %rd8, %rd13;
	ld.global.f64 	%fd2, [%rd15];
	sub.f64 	%fd3, %fd1, %fd2;
	add.s64 	%rd16, %rd9, %rd13;
	st.global.f64 	[%rd16], %fd3;
	add.s64 	%rd17, %rd10, %rd13;
	ld.global.f64 	%fd4, [%rd17];
	add.s64 	%rd18, %rd11, %rd13;
	ld.global.f64 	%fd5, [%rd18];
	sub.f64 	%fd6, %fd4, %fd5;
	add.s64 	%rd19, %rd12, %rd13;
	st.global.f64 	[%rd19], %fd6;
$L__BB2_2:
	ret;

}
	// .globl	_Z14computeHessianPdddi
.visible .entry _Z14computeHessianPdddi(
	.param .u64 .ptr .align 1 _Z14computeHessianPdddi_param_0,
	.param .f64 _Z14computeHessianPdddi_param_1,
	.param .f64 _Z14computeHessianPdddi_param_2,
	.param .u32 _Z14computeHessianPdddi_param_3
)
{
	.reg .pred 	%p<2>;
	.reg .b32 	%r<6>;
	.reg .b64 	%rd<5>;
	.reg .b64 	%fd<4>;

	ld.param.u64 	%rd1, [_Z14computeHessianPdddi_param_0];
	ld.param.f64 	%fd1, [_Z14computeHessianPdddi_param_1];
	ld.param.f64 	%fd2, [_Z14computeHessianPdddi_param_2];
	ld.param.u32 	%r2, [_Z14computeHessianPdddi_param_3];
	mov.u32 	%r3, %ctaid.x;
	mov.u32 	%r4, %ntid.x;
	mov.u32 	%r5, %tid.x;
	mad.lo.s32 	%r1, %r3, %r4, %r5;
	setp.ge.s32 	%p1, %r1, %r2;
	@%p1 bra 	$L__BB3_2;
	cvta.to.global.u64 	%rd2, %rd1;
	div.rn.f64 	%fd3, %fd1, %fd2;
	mul.wide.s32 	%rd3, %r1, 8;
	add.s64 	%rd4, %rd2, %rd3;
	st.global.f64 	[%rd4], %fd3;
$L__BB3_2:
	ret;

}
	// .globl	_Z12copyGradientPdPKdi
.visible .entry _Z12copyGradientPdPKdi(
	.param .u64 .ptr .align 1 _Z12copyGradientPdPKdi_param_0,
	.param .u64 .ptr .align 1 _Z12copyGradientPdPKdi_param_1,
	.param .u32 _Z12copyGradientPdPKdi_param_2
)
{
	.reg .pred 	%p<2>;
	.reg .b32 	%r<6>;
	.reg .b64 	%rd<8>;
	.reg .b64 	%fd<2>;

	ld.param.u64 	%rd1, [_Z12copyGradientPdPKdi_param_0];
	ld.param.u64 	%rd2, [_Z12copyGradientPdPKdi_param_1];
	ld.param.u32 	%r2, [_Z12copyGradientPdPKdi_param_2];
	mov.u32 	%r3, %ctaid.x;
	mov.u32 	%r4, %ntid.x;
	mov.u32 	%r5, %tid.x;
	mad.lo.s32 	%r1, %r3, %r4, %r5;
	setp.ge.s32 	%p1, %r1, %r2;
	@%p1 bra 	$L__BB4_2;
	cvta.to.global.u64 	%rd3, %rd2;
	cvta.to.global.u64 	%rd4, %rd1;
	mul.wide.s32 	%rd5, %r1, 8;
	add.s64 	%rd6, %rd3, %rd5;
	ld.global.f64 	%fd1, [%rd6];
	add.s64 	%rd7, %rd4, %rd5;
	st.global.f64 	[%rd7], %fd1;
$L__BB4_2:
	ret;

}
	// .globl	_Z20hessianVectorProductPKdS0_Pdi
.visible .entry _Z20hessianVectorProductPKdS0_Pdi(
	.param .u64 .ptr .align 1 _Z20hessianVectorProductPKdS0_Pdi_param_0,
	.param .u64 .ptr .align 1 _Z20hessianVectorProductPKdS0_Pdi_param_1,
	.param .u64 .ptr .align 1 _Z20hessianVectorProductPKdS0_Pdi_param_2,
	.param .u32 _Z20hessianVectorProductPKdS0_Pdi_param_3
)
{
	.reg .pred 	%p<11>;
	.reg .b32 	%r<37>;
	.reg .b64 	%rd<31>;
	.reg .b64 	%fd<112>;

	ld.param.u64 	%rd11, [_Z20hessianVectorProductPKdS0_Pdi_param_0];
	ld.param.u64 	%rd12, [_Z20hessianVectorProductPKdS0_Pdi_param_1];
	ld.param.u64 	%rd10, [_Z20hessianVectorProductPKdS0_Pdi_param_2];
	ld.param.u32 	%r23, [_Z20hessianVectorProductPKdS0_Pdi_param_3];
	cvta.to.global.u64 	%rd1, %rd12;
	cvta.to.global.u64 	%rd2, %rd11;
	mov.u32 	%r24, %ctaid.x;
	mov.u32 	%r25, %ntid.x;
	mov.u32 	%r26, %tid.x;
	mad.lo.s32 	%r1, %r24, %r25, %r26;
	setp.ge.s32 	%p1, %r1, %r23;
	@%p1 bra 	$L__BB5_15;
	setp.lt.s32 	%p2, %r23, 1;
	mov.f64 	%fd111, 0d0000000000000000;
	@%p2 bra 	$L__BB5_14;
	mul.lo.s32 	%r2, %r23, %r1;
	and.b32  	%r3, %r23, 15;
	setp.lt.u32 	%p3, %r23, 16;
	mov.f64 	%fd111, 0d0000000000000000;
	mov.b32 	%r33, 0;
	@%p3 bra 	$L__BB5_5;
	and.b32  	%r33, %r23, 2147483632;
	neg.s32 	%r31, %r33;
	add.s64 	%rd3, %rd2, 64;
	add.s64 	%rd29, %rd1, 64;
	mov.f64 	%fd111, 0d0000000000000000;
	mov.u32 	%r30, %r2;
$L__BB5_4:
	.pragma "nounroll";
	mul.wide.s32 	%rd13, %r30, 8;
	add.s64 	%rd14, %rd3, %rd13;
	ld.global.f64 	%fd18, [%rd14+-64];
	ld.global.f64 	%fd19, [%rd29+-64];
	fma.rn.f64 	%fd20, %fd18, %fd19, %fd111;
	ld.global.f64 	%fd21, [%rd14+-56];
	ld.global.f64 	%fd22, [%rd29+-56];
	fma.rn.f64 	%fd23, %fd21, %fd22, %fd20;
	ld.global.f64 	%fd24, [%rd14+-48];
	ld.global.f64 	%fd25, [%rd29+-48];
	fma.rn.f64 	%fd26, %fd24, %fd25, %fd23;
	ld.global.f64 	%fd27, [%rd14+-40];
	ld.global.f64 	%fd28, [%rd29+-40];
	fma.rn.f64 	%fd29, %fd27, %fd28, %fd26;
	ld.global.f64 	%fd30, [%rd14+-32];
	ld.global.f64 	%fd31, [%rd29+-32];
	fma.rn.f64 	%fd32, %fd30, %fd31, %fd29;
	ld.global.f64 	%fd33, [%rd14+-24];
	ld.global.f64 	%fd34, [%rd29+-24];
	fma.rn.f64 	%fd35, %fd33, %fd34, %fd32;
	ld.global.f64 	%fd36, [%rd14+-16];
	ld.global.f64 	%fd37, [%rd29+-16];
	fma.rn.f64 	%fd38, %fd36, %fd37, %fd35;
	ld.global.f64 	%fd39, [%rd14+-8];
	ld.global.f64 	%fd40, [%rd29+-8];
	fma.rn.f64 	%fd41, %fd39, %fd40, %fd38;
	ld.global.f64 	%fd42, [%rd14];
	ld.global.f64 	%fd43, [%rd29];
	fma.rn.f64 	%fd44, %fd42, %fd43, %fd41;
	ld.global.f64 	%fd45, [%rd14+8];
	ld.global.f64 	%fd46, [%rd29+8];
	fma.rn.f64 	%fd47, %fd45, %fd46, %fd44;
	ld.global.f64 	%fd48, [%rd14+16];
	ld.global.f64 	%fd49, [%rd29+16];
	fma.rn.f64 	%fd50, %fd48, %fd49, %fd47;
	ld.global.f64 	%fd51, [%rd14+24];
	ld.global.f64 	%fd52, [%rd29+24];
	fma.rn.f64 	%fd53, %fd51, %fd52, %fd50;
	ld.global.f64 	%fd54, [%rd14+32];
	ld.global.f64 	%fd55, [%rd29+32];
	fma.rn.f64 	%fd56, %fd54, %fd55, %fd53;
	ld.global.f64 	%fd57, [%rd14+40];
	ld.global.f64 	%fd58, [%rd29+40];
	fma.rn.f64 	%fd59, %fd57, %fd58, %fd56;
	ld.global.f64 	%fd60, [%rd14+48];
	ld.global.f64 	%fd61, [%rd29+48];
	fma.rn.f64 	%fd62, %fd60, %fd61, %fd59;
	ld.global.f64 	%fd63, [%rd14+56];
	ld.global.f64 	%fd64, [%rd29+56];
	fma.rn.f64 	%fd111, %fd63, %fd64, %fd62;
	add.s32 	%r31, %r31, 16;
	add.s32 	%r30, %r30, 16;
	add.s64 	%rd29, %rd29, 128;
	setp.ne.s32 	%p4, %r31, 0;
	@%p4 bra 	$L__BB5_4;
$L__BB5_5:
	setp.eq.s32 	%p5, %r3, 0;
	@%p5 bra 	$L__BB5_14;
	and.b32  	%r11, %r23, 7;
	setp.lt.u32 	%p6, %r3, 8;
	@%p6 bra 	$L__BB5_8;
	add.s32 	%r28, %r33, %r2;
	mul.wide.s32 	%rd15, %r28, 8;
	add.s64 	%rd16, %rd2, %rd15;
	ld.global.f64 	%fd66, [%rd16];
	mul.wide.u32 	%rd17, %r33, 8;
	add.s64 	%rd18, %rd1, %rd17;
	ld.global.f64 	%fd67, [%rd18];
	fma.rn.f64 	%fd68, %fd66, %fd67, %fd111;
	ld.global.f64 	%fd69, [%rd16+8];
	ld.global.f64 	%fd70, [%rd18+8];
	fma.rn.f64 	%fd71, %fd69, %fd70, %fd68;
	ld.global.f64 	%fd72, [%rd16+16];
	ld.global.f64 	%fd73, [%rd18+16];
	fma.rn.f64 	%fd74, %fd72, %fd73, %fd71;
	ld.global.f64 	%fd75, [%rd16+24];
	ld.global.f64 	%fd76, [%rd18+24];
	fma.rn.f64 	%fd77, %fd75, %fd76, %fd74;
	ld.global.f64 	%fd78, [%rd16+32];
	ld.global.f64 	%fd79, [%rd18+32];
	fma.rn.f64 	%fd80, %fd78, %fd79, %fd77;
	ld.global.f64 	%fd81, [%rd16+40];
	ld.global.f64 	%fd82, [%rd18+40];
	fma.rn.f64 	%fd83, %fd81, %fd82, %fd80;
	ld.global.f64 	%fd84, [%rd16+48];
	ld.global.f64 	%fd85, [%rd18+48];
	fma.rn.f64 	%fd86, %fd84, %fd85, %fd83;
	ld.global.f64 	%fd87, [%rd16+56];
	ld.global.f64 	%fd88, [%rd18+56];
	fma.rn.f64 	%fd111, %fd87, %fd88, %fd86;
	add.s32 	%r33, %r33, 8;
$L__BB5_8:
	setp.eq.s32 	%p7, %r11, 0;
	@%p7 bra 	$L__BB5_14;
	and.b32  	%r14, %r23, 3;
	setp.lt.u32 	%p8, %r11, 4;
	@%p8 bra 	$L__BB5_11;
	add.s32 	%r29, %r33, %r2;
	mul.wide.s32 	%rd19, %r29, 8;
	add.s64 	%rd20, %rd2, %rd19;
	ld.global.f64 	%fd90, [%rd20];
	mul.wide.u32 	%rd21, %r33, 8;
	add.s64 	%rd22, %rd1, %rd21;
	ld.global.f64 	%fd91, [%rd22];
	fma.rn.f64 	%fd92, %fd90, %fd91, %fd111;
	ld.global.f64 	%fd93, [%rd20+8];
	ld.global.f64 	%fd94, [%rd22+8];
	fma.rn.f64 	%fd95, %fd93, %fd94, %fd92;
	ld.global.f64 	%fd96, [%rd20+16];
	ld.global.f64 	%fd97, [%rd22+16];
	fma.rn.f64 	%fd98, %fd96, %fd97, %fd95;
	ld.global.f64 	%fd99, [%rd20+24];
	ld.global.f64 	%fd100, [%rd22+24];
	fma.rn.f64 	%fd111, %fd99, %fd100, %fd98;
	add.s32 	%r33, %r33, 4;
$L__BB5_11:
	setp.eq.s32 	%p9, %r14, 0;
	@%p9 bra 	$L__BB5_14;
	mul.wide.u32 	%rd23, %r33, 8;
	add.s64 	%rd30, %rd1, %rd23;
	add.s32 	%r36, %r33, %r2;
	neg.s32 	%r35, %r14;
$L__BB5_13:
	.pragma "nounroll";
	mul.wide.s32 	%rd24, %r36, 8;
	add.s64 	%rd25, %rd2, %rd24;
	ld.global.f64 	%fd101, [%rd25];
	ld.global.f64 	%fd102, [%rd30];
	fma.rn.f64 	%fd111, %fd101, %fd102, %fd111;
	add.s64 	%rd30, %rd30, 8;
	add.s32 	%r36, %r36, 1;
	add.s32 	%r35, %r35, 1;
	setp.ne.s32 	%p10, %r35, 0;
	@%p10 bra 	$L__BB5_13;
$L__BB5_14:
	cvta.to.global.u64 	%rd26, %rd10;
	mul.wide.s32 	%rd27, %r1, 8;
	add.s64 	%rd28, %rd26, %rd27;
	st.global.f64 	[%rd28], %fd111;
$L__BB5_15:
	ret;

}
	// .globl	_Z12negateVectorPKdPdi
.visible .entry _Z12negateVectorPKdPdi(
	.param .u64 .ptr .align 1 _Z12negateVectorPKdPdi_param_0,
	.param .u64 .ptr .align 1 _Z12negateVectorPKdPdi_param_1,
	.param .u32 _Z12negateVectorPKdPdi_param_2
)
{
	.reg .pred 	%p<2>;
	.reg .b32 	%r<6>;
	.reg .b64 	%rd<8>;
	.reg .b64 	%fd<3>;

	ld.param.u64 	%rd1, [_Z12negateVectorPKdPdi_param_0];
	ld.param.u64 	%rd2, [_Z12negateVectorPKdPdi_param_1];
	ld.param.u32 	%r2, [_Z12negateVectorPKdPdi_param_2];
	mov.u32 	%r3, %ctaid.x;
	mov.u32 	%r4, %ntid.x;
	mov.u32 	%r5, %tid.x;
	mad.lo.s32 	%r1, %r3, %r4, %r5;
	setp.ge.s32 	%p1, %r1, %r2;
	@%p1 bra 	$L__BB6_2;
	cvta.to.global.u64 	%rd3, %rd1;
	cvta.to.global.u64 	%rd4, %rd2;
	mul.wide.s32 	%rd5, %r1, 8;
	add.s64 	%rd6, %rd3, %rd5;
	ld.global.f64 	%fd1, [%rd6];
	neg.f64 	%fd2, %fd1;
	add.s64 	%rd7, %rd4, %rd5;
	st.global.f64 	[%rd7], %fd2;
$L__BB6_2:
	ret;

}
	// .globl	_Z14updateSolutionPKdS0_Pddi
.visible .entry _Z14updateSolutionPKdS0_Pddi(
	.param .u64 .ptr .align 1 _Z14updateSolutionPKdS0_Pddi_param_0,
	.param .u64 .ptr .align 1 _Z14updateSolutionPKdS0_Pddi_param_1,
	.param .u64 .ptr .align 1 _Z14updateSolutionPKdS0_Pddi_param_2,
	.param .f64 _Z14updateSolutionPKdS0_Pddi_param_3,
	.param .u32 _Z14updateSolutionPKdS0_Pddi_param_4
)
{
	.reg .pred 	%p<2>;
	.reg .b32 	%r<6>;
	.reg .b64 	%rd<11>;
	.reg .b64 	%fd<5>;

	ld.param.u64 	%rd1, [_Z14updateSolutionPKdS0_Pddi_param_0];
	ld.param.u64 	%rd2, [_Z14updateSolutionPKdS0_Pddi_param_1];
	ld.param.u64 	%rd3, [_Z14updateSolutionPKdS0_Pddi_param_2];
	ld.param.f64 	%fd1, [_Z14updateSolutionPKdS0_Pddi_param_3];
	ld.param.u32 	%r2, [_Z14updateSolutionPKdS0_Pddi_param_4];
	mov.u32 	%r3, %ctaid.x;
	mov.u32 	%r4, %ntid.x;
	mov.u32 	%r5, %tid.x;
	mad.lo.s32 	%r1, %r3, %r4, %r5;
	setp.ge.s32 	%p1, %r1, %r2;
	@%p1 bra 	$L__BB7_2;
	cvta.to.global.u64 	%rd4, %rd1;
	cvta.to.global.u64 	%rd5, %rd2;
	cvta.to.global.u64 	%rd6, %rd3;
	mul.wide.s32 	%rd7, %r1, 8;
	add.s64 	%rd8, %rd4, %rd7;
	ld.global.f64 	%fd2, [%rd8];
	add.s64 	%rd9, %rd5, %rd7;
	ld.global.f64 	%fd3, [%rd9];
	fma.rn.f64 	%fd4, %fd1, %fd3, %fd2;
	add.s64 	%rd10, %rd6, %rd7;
	st.global.f64 	[%rd10], %fd4;
$L__BB7_2:
	ret;

}
	// .globl	_Z10scaleByRhoPKdPddi
.visible .entry _Z10scaleByRhoPKdPddi(
	.param .u64 .ptr .align 1 _Z10scaleByRhoPKdPddi_param_0,
	.param .u64 .ptr .align 1 _Z10scaleByRhoPKdPddi_param_1,
	.param .f64 _Z10scaleByRhoPKdPddi_param_2,
	.param .u32 _Z10scaleByRhoPKdPddi_param_3
)
{
	.reg .pred 	%p<2>;
	.reg .b32 	%r<6>;
	.reg .b64 	%rd<8>;
	.reg .b64 	%fd<4>;

	ld.param.u64 	%rd1, [_Z10scaleByRhoPKdPddi_param_0];
	ld.param.u64 	%rd2, [_Z10scaleByRhoPKdPddi_param_1];
	ld.param.f64 	%fd1, [_Z10scaleByRhoPKdPddi_param_2];
	ld.param.u32 	%r2, [_Z10scaleByRhoPKdPddi_param_3];
	mov.u32 	%r3, %ctaid.x;
	mov.u32 	%r4, %ntid.x;
	mov.u32 	%r5, %tid.x;
	mad.lo.s32 	%r1, %r3, %r4, %r5;
	setp.ge.s32 	%p1, %r1, %r2;
	@%p1 bra 	$L__BB8_2;
	cvta.to.global.u64 	%rd3, %rd1;
	cvta.to.global.u64 	%rd4, %rd2;
	mul.wide.s32 	%rd5, %r1, 8;
	add.s64 	%rd6, %rd3, %rd5;
	ld.global.f64 	%fd2, [%rd6];
	mul.f64 	%fd3, %fd1, %fd2;
	add.s64 	%rd7, %rd4, %rd5;
	st.global.f64 	[%rd7], %fd3;
$L__BB8_2:
	ret;

}


// ===== COMPILED SASS (sm_100) =====

	.target	sm_100

	.elftype	@"ET_EXEC"


//--------------------- .note.nv.tkinfo           --------------------------
	.section	.note.nv.tkinfo,"",@"SHT_NOTE"
	.sectionflags	@"SHF_NOTE_NV_TKINFO"
	.tkinfo
        /*0018*/ 	.word	0x00000002
        /*0030*/ 	.string	""
        /*0030*/ 	.string	"ptxas"
        /*0030*/ 	.string	"Cuda compilation tools, release 13.0, V13.0.88"
        /*0030*/ 	.string	"Build cuda_13.0.r13.0/compiler.36424714_0"
        /*0030*/ 	.string	"-arch sm_100 -m 64 "



//--------------------- .note.nv.cuinfo           --------------------------
	.section	.note.nv.cuinfo,"",@"SHT_NOTE"
	.sectionflags	@"SHF_NOTE_NV_CUINFO"
        /*0018*/ 	.short	0x0002
        /*001a*/ 	.short	0x0064
        /*001c*/ 	.short	0x0082
	.zero		2


//--------------------- .nv.info                  --------------------------
	.section	.nv.info,"",@"SHT_CUDA_INFO"
	.align	4


	//----- nvinfo : EIATTR_REGCOUNT
	.align		4
        /*0000*/ 	.byte	0x04, 0x2f
        /*0002*/ 	.short	(.L_1 - .L_0)
	.align		4
.L_0:
        /*0004*/ 	.word	index@(_Z17initializeHessianPdi)
        /*0008*/ 	.word	0x0000000c


	//----- nvinfo : EIATTR_FRAME_SIZE
	.align		4
.L_1:
        /*000c*/ 	.byte	0x04, 0x11
        /*000e*/ 	.short	(.L_3 - .L_2)
	.align		4
.L_2:
        /*0010*/ 	.word	index@(_Z17initializeHessianPdi)
        /*0014*/ 	.word	0x00000000


	//----- nvinfo : EIATTR_REGCOUNT
	.align		4
.L_3:
        /*0018*/ 	.byte	0x04, 0x2f
        /*001a*/ 	.short	(.L_5 - .L_4)
	.align		4
.L_4:
        /*001c*/ 	.word	index@(_Z16computeDirectionPdPKdS1_i)
        /*0020*/ 	.word	0x00000020


	//----- nvinfo : EIATTR_FRAME_SIZE
	.align		4
.L_5:
        /*0024*/ 	.byte	0x04, 0x11
        /*0026*/ 	.short	(.L_7 - .L_6)
	.align		4
.L_6:
        /*0028*/ 	.word	index@(_Z16computeDirectionPdPKdS1_i)
        /*002c*/ 	.word	0x00000000


	//----- nvinfo : EIATTR_REGCOUNT
	.align		4
.L_7:
        /*0030*/ 	.byte	0x04, 0x2f
        /*0032*/ 	.short	(.L_9 - .L_8)
	.align		4
.L_8:
        /*0034*/ 	.word	index@(_Z13updateVectorsPdPKdS1_S_S1_S1_i)
        /*0038*/ 	.word	0x00000010


	//----- nvinfo : EIATTR_FRAME_SIZE
	.align		4
.L_9:
        /*003c*/ 	.byte	0x04, 0x11
        /*003e*/ 	.short	(.L_11 - .L_10)
	.align		4
.L_10:
        /*0040*/ 	.word	index@(_Z13updateVectorsPdPKdS1_S_S1_S1_i)
        /*0044*/ 	.word	0x00000000


	//----- nvinfo : EIATTR_REGCOUNT
	.align		4
.L_11:
        /*0048*/ 	.byte	0x04, 0x2f
        /*004a*/ 	.short	(.L_13 - .L_12)
	.align		4
.L_12:
        /*004c*/ 	.word	index@(_Z14computeHessianPdddi)
        /*0050*/ 	.word	0x0000001a


	//----- nvinfo : EIATTR_FRAME_SIZE
	.align		4
.L_13:
        /*0054*/ 	.byte	0x04, 0x11
        /*0056*/ 	.short	(.L_15 - .L_14)
	.align		4
.L_14:
        /*0058*/ 	.word	index@($__internal_0_$__cuda_sm20_div_rn_f64_full)
        /*005c*/ 	.word	0x00000000


	//----- nvinfo : EIATTR_FRAME_SIZE
	.align		4
.L_15:
        /*0060*/ 	.byte	0x04, 0x11
        /*0062*/ 	.short	(.L_17 - .L_16)
	.align		4
.L_16:
        /*0064*/ 	.word	index@(_Z14computeHessianPdddi)
        /*0068*/ 	.word	0x00000000


	//----- nvinfo : EIATTR_REGCOUNT
	.align		4
.L_17:
        /*006c*/ 	.byte	0x04, 0x2f
        /*006e*/ 	.short	(.L_19 - .L_18)
	.align		4
.L_18:
        /*0070*/ 	.word	index@(_Z12copyGradientPdPKdi)
        /*0074*/ 	.word	0x0000000a


	//----- nvinfo : EIATTR_FRAME_SIZE
	.align		4
.L_19:
        /*0078*/ 	.byte	0x04, 0x11
        /*007a*/ 	.short	(.L_21 - .L_20)
	.align		4
.L_20:
        /*007c*/ 	.word	index@(_Z12copyGradientPdPKdi)
        /*0080*/ 	.word	0x00000000


	//----- nvinfo : EIATTR_REGCOUNT
	.align		4
.L_21:
        /*0084*/ 	.byte	0x04, 0x2f
        /*0086*/ 	.short	(.L_23 - .L_22)
	.align		4
.L_22:
        /*0088*/ 	.word	index@(_Z20hessianVectorProductPKdS0_Pdi)
        /*008c*/ 	.word	0x00000020


	//----- nvinfo : EIATTR_FRAME_SIZE
	.align		4
.L_23:
        /*0090*/ 	.byte	0x04, 0x11
        /*0092*/ 	.short	(.L_25 - .L_24)
	.align		4
.L_24:
        /*0094*/ 	.word	index@(_Z20hessianVectorProductPKdS0_Pdi)
        /*0098*/ 	.word	0x00000000


	//----- nvinfo : EIATTR_REGCOUNT
	.align		4
.L_25:
        /*009c*/ 	.byte	0x04, 0x2f
        /*009e*/ 	.short	(.L_27 - .L_26)
	.align		4
.L_26:
        /*00a0*/ 	.word	index@(_Z12negateVectorPKdPdi)
        /*00a4*/ 	.word	0x0000000c


	//----- nvinfo : EIATTR_FRAME_SIZE
	.align		4
.L_27:
        /*00a8*/ 	.byte	0x04, 0x11
        /*00aa*/ 	.short	(.L_29 - .L_28)
	.align		4
.L_28:
        /*00ac*/ 	.word	index@(_Z12negateVectorPKdPdi)
        /*00b0*/ 	.word	0x00000000


	//----- nvinfo : EIATTR_REGCOUNT
	.align		4
.L_29:
        /*00b4*/ 	.byte	0x04, 0x2f
        /*00b6*/ 	.short	(.L_31 - .L_30)
	.align		4
.L_30:
        /*00b8*/ 	.word	index@(_Z14updateSolutionPKdS0_Pddi)
        /*00bc*/ 	.word	0x0000000e


	//----- nvinfo : EIATTR_FRAME_SIZE
	.align		4
.L_31:
        /*00c0*/ 	.byte	0x04, 0x11
        /*00c2*/ 	.short	(.L_33 - .L_32)
	.align		4
.L_32:
        /*00c4*/ 	.word	index@(_Z14updateSolutionPKdS0_Pddi)
        /*00c8*/ 	.word	0x00000000


	//----- nvinfo : EIATTR_REGCOUNT
	.align		4
.L_33:
        /*00cc*/ 	.byte	0x04, 0x2f
        /*00ce*/ 	.short	(.L_35 - .L_34)
	.align		4
.L_34:
        /*00d0*/ 	.word	index@(_Z10scaleByRhoPKdPddi)
        /*00d4*/ 	.word	0x0000000c


	//----- nvinfo : EIATTR_FRAME_SIZE
	.align		4
.L_35:
        /*00d8*/ 	.byte	0x04, 0x11
        /*00da*/ 	.short	(.L_37 - .L_36)
	.align		4
.L_36:
        /*00dc*/ 	.word	index@(_Z10scaleByRhoPKdPddi)
        /*00e0*/ 	.word	0x00000000


	//----- nvinfo : EIATTR_MIN_STACK_SIZE
	.align		4
.L_37:
        /*00e4*/ 	.byte	0x04, 0x12
        /*00e6*/ 	.short	(.L_39 - .L_38)
	.align		4
.L_38:
        /*00e8*/ 	.word	index@(_Z10scaleByRhoPKdPddi)
        /*00ec*/ 	.word	0x00000000


	//----- nvinfo : EIATTR_MIN_STACK_SIZE
	.align		4
.L_39:
        /*00f0*/ 	.byte	0x04, 0x12
        /*00f2*/ 	.short	(.L_41 - .L_40)
	.align		4
.L_40:
        /*00f4*/ 	.word	index@(_Z14updateSolutionPKdS0_Pddi)
        /*00f8*/ 	.word	0x00000000


	//----- nvinfo : EIATTR_MIN_STACK_SIZE
	.align		4
.L_41:
        /*00fc*/ 	.byte	0x04, 0x12
        /*00fe*/ 	.short	(.L_43 - .L_42)
	.align		4
.L_42:
        /*0100*/ 	.word	index@(_Z12negateVectorPKdPdi)
        /*0104*/ 	.word	0x00000000


	//----- nvinfo : EIATTR_MIN_STACK_SIZE
	.align		4
.L_43:
        /*0108*/ 	.byte	0x04, 0x12
        /*010a*/ 	.short	(.L_45 - .L_44)
	.align		4
.L_44:
        /*010c*/ 	.word	index@(_Z20hessianVectorProductPKdS0_Pdi)
        /*0110*/ 	.word	0x00000000


	//----- nvinfo : EIATTR_MIN_STACK_SIZE
	.align		4
.L_45:
        /*0114*/ 	.byte	0x04, 0x12
        /*0116*/ 	.short	(.L_47 - .L_46)
	.align		4
.L_46:
        /*0118*/ 	.word	index@(_Z12copyGradientPdPKdi)
        /*011c*/ 	.word	0x00000000


	//----- nvinfo : EIATTR_MIN_STACK_SIZE
	.align		4
.L_47:
        /*0120*/ 	.byte	0x04, 0x12
        /*0122*/ 	.short	(.L_49 - .L_48)
	.align		4
.L_48:
        /*0124*/ 	.word	index@(_Z14computeHessianPdddi)
        /*0128*/ 	.word	0x00000000


	//----- nvinfo : EIATTR_MIN_STACK_SIZE
	.align		4
.L_49:
        /*012c*/ 	.byte	0x04, 0x12
        /*012e*/ 	.short	(.L_51 - .L_50)
	.align		4
.L_50:
        /*0130*/ 	.word	index@(_Z13updateVectorsPdPKdS1_S_S1_S1_i)
        /*0134*/ 	.word	0x00000000


	//----- nvinfo : EIATTR_MIN_STACK_SIZE
	.align		4
.L_51:
        /*0138*/ 	.byte	0x04, 0x12
        /*013a*/ 	.short	(.L_53 - .L_52)
	.align		4
.L_52:
        /*013c*/ 	.word	index@(_Z16computeDirectionPdPKdS1_i)
        /*0140*/ 	.word	0x00000000


	//----- nvinfo : EIATTR_MIN_STACK_SIZE
	.align		4
.L_53:
        /*0144*/ 	.byte	0x04, 0x12
        /*0146*/ 	.short	(.L_55 - .L_54)
	.align		4
.L_54:
        /*0148*/ 	.word	index@(_Z17initializeHessianPdi)
        /*014c*/ 	.word	0x00000000
.L_55:


//--------------------- .nv.compat                --------------------------
	.section	.nv.compat,"",@"SHT_CUDA_COMPAT_INFO"
	.align	4
        /*0000*/ 	.byte	0x02, 0x09, 0x00, 0x00, 0x02, 0x02, 0x01, 0x00, 0x02, 0x05, 0x05, 0x00, 0x03, 0x07, 0x01, 0x01
        /*0010*/ 	.byte	0x02, 0x03, 0x00, 0x00, 0x02, 0x06, 0x01, 0x00, 0x04, 0x0b, 0x08, 0x00, 0x01, 0x00, 0x00, 0x00
        /*0020*/ 	.byte	0x00, 0x00, 0x00, 0x00


//--------------------- .nv.info._Z10scaleByRhoPKdPddi --------------------------
	.section	.nv.info._Z10scaleByRhoPKdPddi,"",@"SHT_CUDA_INFO"
	.sectionflags	@""
	.align	4


	//----- nvinfo : EIATTR_CUDA_API_VERSION
	.align		4
        /*0000*/ 	.byte	0x04, 0x37
        /*0002*/ 	.short	(.L_57 - .L_56)
.L_56:
        /*0004*/ 	.word	0x00000082


	//----- nvinfo : EIATTR_KPARAM_INFO
	.align		4
.L_57:
        /*0008*/ 	.byte	0x04, 0x17
        /*000a*/ 	.short	(.L_59 - .L_58)
.L_58:
        /*000c*/ 	.word	0x00000000
        /*0010*/ 	.short	0x0003
        /*0012*/ 	.short	0x0018
        /*0014*/ 	.byte	0x00, 0xf0, 0x11, 0x00


	//----- nvinfo : EIATTR_KPARAM_INFO
	.align		4
.L_59:
        /*0018*/ 	.byte	0x04, 0x17
        /*001a*/ 	.short	(.L_61 - .L_60)
.L_60:
        /*001c*/ 	.word	0x00000000
        /*0020*/ 	.short	0x0002
        /*0022*/ 	.short	0x0010
        /*0024*/ 	.byte	0x00, 0xf0, 0x21, 0x00


	//----- nvinfo : EIATTR_KPARAM_INFO
	.align		4
.L_61:
        /*0028*/ 	.byte	0x04, 0x17
        /*002a*/ 	.short	(.L_63 - .L_62)
.L_62:
        /*002c*/ 	.word	0x00000000
        /*0030*/ 	.short	0x0001
        /*0032*/ 	.short	0x0008
        /*0034*/ 	.byte	0x00, 0xf5, 0x21, 0x00


	//----- nvinfo : EIATTR_KPARAM_INFO
	.align		4
.L_63:
        /*0038*/ 	.byte	0x04, 0x17
        /*003a*/ 	.short	(.L_65 - .L_64)
.L_64:
        /*003c*/ 	.word	0x00000000
        /*0040*/ 	.short	0x0000
        /*0042*/ 	.short	0x0000
        /*0044*/ 	.byte	0x00, 0xf5, 0x21, 0x00


	//----- nvinfo : EIATTR_SPARSE_MMA_MASK
	.align		4
.L_65:
        /*0048*/ 	.byte	0x03, 0x50
        /*004a*/ 	.short	0x0000


	//----- nvinfo : EIATTR_MAXREG_COUNT
	.align		4
        /*004c*/ 	.byte	0x03, 0x1b
        /*004e*/ 	.short	0x00ff


	//----- nvinfo : EIATTR_MERCURY_ISA_VERSION
	.align		4
        /*0050*/ 	.byte	0x03, 0x5f
        /*0052*/ 	.short	0x0101


	//----- nvinfo : EIATTR_VRC_CTA_INIT_COUNT
	.align		4
        /*0054*/ 	.byte	0x02, 0x4a
	.zero		1
	.zero		1


	//----- nvinfo : EIATTR_EXIT_INSTR_OFFSETS
	.align		4
        /*0058*/ 	.byte	0x04, 0x1c
        /*005a*/ 	.short	(.L_67 - .L_66)


	//   ....[0]....
.L_66:
        /*005c*/ 	.word	0x00000070


	//   ....[1]....
        /*0060*/ 	.word	0x00000110


	//----- nvinfo : EIATTR_CBANK_PARAM_SIZE
	.align		4
.L_67:
        /*0064*/ 	.byte	0x03, 0x19
        /*0066*/ 	.short	0x001c


	//----- nvinfo : EIATTR_PARAM_CBANK
	.align		4
        /*0068*/ 	.byte	0x04, 0x0a
        /*006a*/ 	.short	(.L_69 - .L_68)
	.align		4
.L_68:
        /*006c*/ 	.word	index@(.nv.constant0._Z10scaleByRhoPKdPddi)
        /*0070*/ 	.short	0x0380
        /*0072*/ 	.short	0x001c


	//----- nvinfo : EIATTR_SW_WAR
	.align		4
.L_69:
        /*0074*/ 	.byte	0x04, 0x36
        /*0076*/ 	.short	(.L_71 - .L_70)
.L_70:
        /*0078*/ 	.word	0x00000008
.L_71:


//--------------------- .nv.info._Z14updateSolutionPKdS0_Pddi --------------------------
	.section	.nv.info._Z14updateSolutionPKdS0_Pddi,"",@"SHT_CUDA_INFO"
	.sectionflags	@""
	.align	4


	//----- nvinfo : EIATTR_CUDA_API_VERSION
	.align		4
        /*0000*/ 	.byte	0x04, 0x37
        /*0002*/ 	.short	(.L_73 - .L_72)
.L_72:
        /*0004*/ 	.word	0x00000082


	//----- nvinfo : EIATTR_KPARAM_INFO
	.align		4
.L_73:
        /*0008*/ 	.byte	0x04, 0x17
        /*000a*/ 	.short	(.L_75 - .L_74)
.L_74:
        /*000c*/ 	.word	0x00000000
        /*0010*/ 	.short	0x0004
        /*0012*/ 	.short	0x0020
        /*0014*/ 	.byte	0x00, 0xf0, 0x11, 0x00


	//----- nvinfo : EIATTR_KPARAM_INFO
	.align		4
.L_75:
        /*0018*/ 	.byte	0x04, 0x17
        /*001a*/ 	.short	(.L_77 - .L_76)
.L_76:
        /*001c*/ 	.word	0x00000000
        /*0020*/ 	.short	0x0003
        /*0022*/ 	.short	0x0018
        /*0024*/ 	.byte	0x00, 0xf0, 0x21, 0x00


	//----- nvinfo : EIATTR_KPARAM_INFO
	.align		4
.L_77:
        /*0028*/ 	.byte	0x04, 0x17
        /*002a*/ 	.short	(.L_79 - .L_78)
.L_78:
        /*002c*/ 	.word	0x00000000
        /*0030*/ 	.short	0x0002
        /*0032*/ 	.short	0x0010
        /*0034*/ 	.byte	0x00, 0xf5, 0x21, 0x00


	//----- nvinfo : EIATTR_KPARAM_INFO
	.align		4
.L_79:
        /*0038*/ 	.byte	0x04, 0x17
        /*003a*/ 	.short	(.L_81 - .L_80)
.L_80:
        /*003c*/ 	.word	0x00000000
        /*0040*/ 	.short	0x0001
        /*0042*/ 	.short	0x0008
        /*0044*/ 	.byte	0x00, 0xf5, 0x21, 0x00


	//----- nvinfo : EIATTR_KPARAM_INFO
	.align		4
.L_81:
        /*0048*/ 	.byte	0x04, 0x17
        /*004a*/ 	.short	(.L_83 - .L_82)
.L_82:
        /*004c*/ 	.word	0x00000000
        /*0050*/ 	.short	0x0000
        /*0052*/ 	.short	0x0000
        /*0054*/ 	.byte	0x00, 0xf5, 0x21, 0x00


	//----- nvinfo : EIATTR_SPARSE_MMA_MASK
	.align		4
.L_83:
        /*0058*/ 	.byte	0x03, 0x50
        /*005a*/ 	.short	0x0000


	//----- nvinfo : EIATTR_MAXREG_COUNT
	.align		4
        /*005c*/ 	.byte	0x03, 0x1b
        /*005e*/ 	.short	0x00ff


	//----- nvinfo : EIATTR_MERCURY_ISA_VERSION
	.align		4
        /*0060*/ 	.byte	0x03, 0x5f
        /*0062*/ 	.short	0x0101


	//----- nvinfo : EIATTR_VRC_CTA_INIT_COUNT
	.align		4
        /*0064*/ 	.byte	0x02, 0x4a
	.zero		1
	.zero		1


	//----- nvinfo : EIATTR_EXIT_INSTR_OFFSETS
	.align		4
        /*0068*/ 	.byte	0x04, 0x1c
        /*006a*/ 	.short	(.L_85 - .L_84)


	//   ....[0]....
.L_84:
        /*006c*/ 	.word	0x00000070


	//   ....[1]....
        /*0070*/ 	.word	0x00000140


	//----- nvinfo : EIATTR_CBANK_PARAM_SIZE
	.align		4
.L_85:
        /*0074*/ 	.byte	0x03, 0x19
        /*0076*/ 	.short	0x0024


	//----- nvinfo : EIATTR_PARAM_CBANK
	.align		4
        /*0078*/ 	.byte	0x04, 0x0a
        /*007a*/ 	.short	(.L_87 - .L_86)
	.align		4
.L_86:
        /*007c*/ 	.word	index@(.nv.constant0._Z14updateSolutionPKdS0_Pddi)
        /*0080*/ 	.short	0x0380
        /*0082*/ 	.short	0x0024


	//----- nvinfo : EIATTR_SW_WAR
	.align		4
.L_87:
        /*0084*/ 	.byte	0x04, 0x36
        /*0086*/ 	.short	(.L_89 - .L_88)
.L_88:
        /*0088*/ 	.word	0x00000008
.L_89:


//--------------------- .nv.info._Z12negateVectorPKdPdi --------------------------
	.section	.nv.info._Z12negateVectorPKdPdi,"",@"SHT_CUDA_INFO"
	.sectionflags	@""
	.align	4


	//----- nvinfo : EIATTR_CUDA_API_VERSION
	.align		4
        /*0000*/ 	.byte	0x04, 0x37
        /*0002*/ 	.short	(.L_91 - .L_90)
.L_90:
        /*0004*/ 	.word	0x00000082


	//----- nvinfo : EIATTR_KPARAM_INFO
	.align		4
.L_91:
        /*0008*/ 	.byte	0x04, 0x17
        /*000a*/ 	.short	(.L_93 - .L_92)
.L_92:
        /*000c*/ 	.word	0x00000000
        /*0010*/ 	.short	0x0002
        /*0012*/ 	.short	0x0010
        /*0014*/ 	.byte	0x00, 0xf0, 0x11, 0x00


	//----- nvinfo : EIATTR_KPARAM_INFO
	.align		4
.L_93:
        /*0018*/ 	.byte	0x04, 0x17
        /*001a*/ 	.short	(.L_95 - .L_94)
.L_94:
        /*001c*/ 	.word	0x00000000
        /*0020*/ 	.short	0x0001
        /*0022*/ 	.short	0x0008
        /*0024*/ 	.byte	0x00, 0xf5, 0x21, 0x00


	//----- nvinfo : EIATTR_KPARAM_INFO
	.align		4
.L_95:
        /*0028*/ 	.byte	0x04, 0x17
        /*002a*/ 	.short	(.L_97 - .L_96)
.L_96:
        /*002c*/ 	.word	0x00000000
        /*0030*/ 	.short	0x0000
        /*0032*/ 	.short	0x0000
        /*0034*/ 	.byte	0x00, 0xf5, 0x21, 0x00


	//----- nvinfo : EIATTR_SPARSE_MMA_MASK
	.align		4
.L_97:
        /*0038*/ 	.byte	0x03, 0x50
        /*003a*/ 	.short	0x0000


	//----- nvinfo : EIATTR_MAXREG_COUNT
	.align		4
        /*003c*/ 	.byte	0x03, 0x1b
        /*003e*/ 	.short	0x00ff


	//----- nvinfo : EIATTR_MERCURY_ISA_VERSION
	.align		4
        /*0040*/ 	.byte	0x03, 0x5f
        /*0042*/ 	.short	0x0101


	//----- nvinfo : EIATTR_VRC_CTA_INIT_COUNT
	.align		4
        /*0044*/ 	.byte	0x02, 0x4a
	.zero		1
	.zero		1


	//----- nvinfo : EIATTR_EXIT_INSTR_OFFSETS
	.align		4
        /*0048*/ 	.byte	0x04, 0x1c
        /*004a*/ 	.short	(.L_99 - .L_98)


	//   ....[0]....
.L_98:
        /*004c*/ 	.word	0x00000070


	//   ....[1]....
        /*0050*/ 	.word	0x00000100


	//----- nvinfo : EIATTR_CBANK_PARAM_SIZE
	.align		4
.L_99:
        /*0054*/ 	.byte	0x03, 0x19
        /*0056*/ 	.short	0x0014


	//----- nvinfo : EIATTR_PARAM_CBANK
	.align		4
        /*0058*/ 	.byte	0x04, 0x0a
        /*005a*/ 	.short	(.L_101 - .L_100)
	.align		4
.L_100:
        /*005c*/ 	.word	index@(.nv.constant0._Z12negateVectorPKdPdi)
        /*0060*/ 	.short	0x0380
        /*0062*/ 	.short	0x0014


	//----- nvinfo : EIATTR_SW_WAR
	.align		4
.L_101:
        /*0064*/ 	.byte	0x04, 0x36
        /*0066*/ 	.short	(.L_103 - .L_102)
.L_102:
        /*0068*/ 	.word	0x00000008
.L_103:


//--------------------- .nv.info._Z20hessianVectorProductPKdS0_Pdi --------------------------
	.section	.nv.info._Z20hessianVectorProductPKdS0_Pdi,"",@"SHT_CUDA_INFO"
	.sectionflags	@""
	.align	4


	//----- nvinfo : EIATTR_CUDA_API_VERSION
	.align		4
        /*0000*/ 	.byte	0x04, 0x37
        /*0002*/ 	.short	(.L_105 - .L_104)
.L_104:
        /*0004*/ 	.word	0x00000082


	//----- nvinfo : EIATTR_KPARAM_INFO
	.align		4
.L_105:
        /*0008*/ 	.byte	0x04, 0x17
        /*000a*/ 	.short	(.L_107 - .L_106)
.L_106:
        /*000c*/ 	.word	0x00000000
        /*0010*/ 	.short	0x0003
        /*0012*/ 	.short	0x0018
        /*0014*/ 	.byte	0x00, 0xf0, 0x11, 0x00


	//----- nvinfo : EIATTR_KPARAM_INFO
	.align		4
.L_107:
        /*0018*/ 	.byte	0x04, 0x17
        /*001a*/ 	.short	(.L_109 - .L_108)
.L_108:
        /*001c*/ 	.word	0x00000000
        /*0020*/ 	.short	0x0002
        /*0022*/ 	.short	0x0010
        /*0024*/ 	.byte	0x00, 0xf5, 0x21, 0x00


	//----- nvinfo : EIATTR_KPARAM_INFO
	.align		4
.L_109:
        /*0028*/ 	.byte	0x04, 0x17
        /*002a*/ 	.short	(.L_111 - .L_110)
.L_110:
        /*002c*/ 	.word	0x00000000
        /*0030*/ 	.short	0x0001
        /*0032*/ 	.short	0x0008
        /*0034*/ 	.byte	0x00, 0xf5, 0x21, 0x00


	//----- nvinfo : EIATTR_KPARAM_INFO
	.align		4
.L_111:
        /*0038*/ 	.byte	0x04, 0x17
        /*003a*/ 	.short	(.L_113 - .L_112)
.L_112:
        /*003c*/ 	.word	0x00000000
        /*0040*/ 	.short	0x0000
        /*0042*/ 	.short	0x0000
        /*0044*/ 	.byte	0x00, 0xf5, 0x21, 0x00


	//----- nvinfo : EIATTR_SPARSE_MMA_MASK
	.align		4
.L_113:
        /*0048*/ 	.byte	0x03, 0x50
        /*004a*/ 	.short	0x0000


	//----- nvinfo : EIATTR_MAXREG_COUNT
	.align		4
        /*004c*/ 	.byte	0x03, 0x1b
        /*004e*/ 	.short	0x00ff


	//----- nvinfo : EIATTR_MERCURY_ISA_VERSION
	.align		4
        /*0050*/ 	.byte	0x03, 0x5f
        /*0052*/ 	.short	0x0101


	//----- nvinfo : EIATTR_VRC_CTA_INIT_COUNT
	.align		4
        /*0054*/ 	.byte	0x02, 0x4a
	.zero		1
	.zero		1


	//----- nvinfo : EIATTR_EXIT_INSTR_OFFSETS
	.align		4
        /*0058*/ 	.byte	0x04, 0x1c
        /*005a*/ 	.short	(.L_115 - .L_114)


	//   ....[0]....
.L_114:
        /*005c*/ 	.word	0x00000070


	//   ....[1]....
        /*0060*/ 	.word	0x00000ab0


	//----- nvinfo : EIATTR_CBANK_PARAM_SIZE
	.align		4
.L_115:
        /*0064*/ 	.byte	0x03, 0x19
        /*0066*/ 	.short	0x001c


	//----- nvinfo : EIATTR_PARAM_CBANK
	.align		4
        /*0068*/ 	.byte	0x04, 0x0a
        /*006a*/ 	.short	(.L_117 - .L_116)
	.align		4
.L_116:
        /*006c*/ 	.word	index@(.nv.constant0._Z20hessianVectorProductPKdS0_Pdi)
        /*0070*/ 	.short	0x0380
        /*0072*/ 	.short	0x001c


	//----- nvinfo : EIATTR_SW_WAR
	.align		4
.L_117:
        /*0074*/ 	.byte	0x04, 0x36
        /*0076*/ 	.short	(.L_119 - .L_118)
.L_118:
        /*0078*/ 	.word	0x00000008
.L_119:


//--------------------- .nv.info._Z12copyGradientPdPKdi --------------------------
	.section	.nv.info._Z12copyGradientPdPKdi,"",@"SHT_CUDA_INFO"
	.sectionflags	@""
	.align	4


	//----- nvinfo : EIATTR_CUDA_API_VERSION
	.align		4
        /*0000*/ 	.byte	0x04, 0x37
        /*0002*/ 	.short	(.L_121 - .L_120)
.L_120:
        /*0004*/ 	.word	0x00000082


	//----- nvinfo : EIATTR_KPARAM_INFO
	.align		4
.L_121:
        /*0008*/ 	.byte	0x04, 0x17
        /*000a*/ 	.short	(.L_123 - .L_122)
.L_122:
        /*000c*/ 	.word	0x00000000
        /*0010*/ 	.short	0x0002
        /*0012*/ 	.short	0x0010
        /*0014*/ 	.byte	0x00, 0xf0, 0x11, 0x00


	//----- nvinfo : EIATTR_KPARAM_INFO
	.align		4
.L_123:
        /*0018*/ 	.byte	0x04, 0x17
        /*001a*/ 	.short	(.L_125 - .L_124)
.L_124:
        /*001c*/ 	.word	0x00000000
        /*0020*/ 	.short	0x0001
        /*0022*/ 	.short	0x0008
        /*0024*/ 	.byte	0x00, 0xf5, 0x21, 0x00


	//----- nvinfo : EIATTR_KPARAM_INFO
	.align		4
.L_125:
        /*0028*/ 	.byte	0x04, 0x17
        /*002a*/ 	.short	(.L_127 - .L_126)
.L_126:
        /*002c*/ 	.word	0x00000000
        /*0030*/ 	.short	0x0000
        /*0032*/ 	.short	0x0000
        /*0034*/ 	.byte	0x00, 0xf5, 0x21, 0x00


	//----- nvinfo : EIATTR_SPARSE_MMA_MASK
	.align		4
.L_127:
        /*0038*/ 	.byte	0x03, 0x50
        /*003a*/ 	.short	0x0000


	//----- nvinfo : EIATTR_MAXREG_COUNT
	.align		4
        /*003c*/ 	.byte	0x03, 0x1b
        /*003e*/ 	.short	0x00ff


	//----- nvinfo : EIATTR_MERCURY_ISA_VERSION
	.align		4
        /*0040*/ 	.byte	0x03, 0x5f
        /*0042*/ 	.short	0x0101


	//----- nvinfo : EIATTR_VRC_CTA_INIT_COUNT
	.align		4
        /*0044*/ 	.byte	0x02, 0x4a
	.zero		1
	.zero		1


	//----- nvinfo : EIATTR_EXIT_INSTR_OFFSETS
	.align		4
        /*0048*/ 	.byte	0x04, 0x1c
        /*004a*/ 	.short	(.L_129 - .L_128)


	//   ....[0]....
.L_128:
        /*004c*/ 	.word	0x00000070


	//   ....[1]....
        /*0050*/ 	.word	0x000000f0


	//----- nvinfo : EIATTR_CBANK_PARAM_SIZE
	.align		4
.L_129:
        /*0054*/ 	.byte	0x03, 0x19
        /*0056*/ 	.short	0x0014


	//----- nvinfo : EIATTR_PARAM_CBANK
	.align		4
        /*0058*/ 	.byte	0x04, 0x0a
        /*005a*/ 	.short	(.L_131 - .L_130)
	.align		4
.L_130:
        /*005c*/ 	.word	index@(.nv.constant0._Z12copyGradientPdPKdi)
        /*0060*/ 	.short	0x0380
        /*0062*/ 	.short	0x0014


	//----- nvinfo : EIATTR_SW_WAR
	.align		4
.L_131:
        /*0064*/ 	.byte	0x04, 0x36
        /*0066*/ 	.short	(.L_133 - .L_132)
.L_132:
        /*0068*/ 	.word	0x00000008
.L_133:


//--------------------- .nv.info._Z14computeHessianPdddi --------------------------
	.section	.nv.info._Z14computeHessianPdddi,"",@"SHT_CUDA_INFO"
	.sectionflags	@""
	.align	4


	//----- nvinfo : EIATTR_CUDA_API_VERSION
	.align		4
        /*0000*/ 	.byte	0x04, 0x37
        /*0002*/ 	.short	(.L_135 - .L_134)
.L_134:
        /*0004*/ 	.word	0x00000082


	//----- nvinfo : EIATTR_KPARAM_INFO
	.align		4
.L_135:
        /*0008*/ 	.byte	0x04, 0x17
        /*000a*/ 	.short	(.L_137 - .L_136)
.L_136:
        /*000c*/ 	.word	0x00000000
        /*0010*/ 	.short	0x0003
        /*0012*/ 	.short	0x0018
        /*0014*/ 	.byte	0x00, 0xf0, 0x11, 0x00


	//----- nvinfo : EIATTR_KPARAM_INFO
	.align		4
.L_137:
        /*0018*/ 	.byte	0x04, 0x17
        /*001a*/ 	.short	(.L_139 - .L_138)
.L_138:
        /*001c*/ 	.word	0x00000000
        /*0020*/ 	.short	0x0002
        /*0022*/ 	.short	0x0010
        /*0024*/ 	.byte	0x00, 0xf0, 0x21, 0x00


	//----- nvinfo : EIATTR_KPARAM_INFO
	.align		4
.L_139:
        /*0028*/ 	.byte	0x04, 0x17
        /*002a*/ 	.short	(.L_141 - .L_140)
.L_140:
        /*002c*/ 	.word	0x00000000
        /*0030*/ 	.short	0x0001
        /*0032*/ 	.short	0x0008
        /*0034*/ 	.byte	0x00, 0xf0, 0x21, 0x00


	//----- nvinfo : EIATTR_KPARAM_INFO
	.align		4
.L_141:
        /*0038*/ 	.byte	0x04, 0x17
        /*003a*/ 	.short	(.L_143 - .L_142)
.L_142:
        /*003c*/ 	.word	0x00000000
        /*0040*/ 	.short	0x0000
        /*0042*/ 	.short	0x0000
        /*0044*/ 	.byte	0x00, 0xf5, 0x21, 0x00


	//----- nvinfo : EIATTR_SPARSE_MMA_MASK
	.align		4
.L_143:
        /*0048*/ 	.byte	0x03, 0x50
        /*004a*/ 	.short	0x0000


	//----- nvinfo : EIATTR_MAXREG_COUNT
	.align		4
        /*004c*/ 	.byte	0x03, 0x1b
        /*004e*/ 	.short	0x00ff


	//----- nvinfo : EIATTR_MERCURY_ISA_VERSION
	.align		4
        /*0050*/ 	.byte	0x03, 0x5f
        /*0052*/ 	.short	0x0101


	//----- nvinfo : EIATTR_VRC_CTA_INIT_COUNT
	.align		4
        /*0054*/ 	.byte	0x02, 0x4a
	.zero		1
	.zero		1


	//----- nvinfo : EIATTR_EXIT_INSTR_OFFSETS
	.align		4
        /*0058*/ 	.byte	0x04, 0x1c
        /*005a*/ 	.short	(.L_145 - .L_144)


	//   ....[0]....
.L_144:
        /*005c*/ 	.word	0x00000070


	//   ....[1]....
        /*0060*/ 	.word	0x00000200


	//----- nvinfo : EIATTR_CRS_STACK_SIZE
	.align		4
.L_145:
        /*0064*/ 	.byte	0x04, 0x1e
        /*0066*/ 	.short	(.L_147 - .L_146)
.L_146:
        /*0068*/ 	.word	0x00000000


	//----- nvinfo : EIATTR_CBANK_PARAM_SIZE
	.align		4
.L_147:
        /*006c*/ 	.byte	0x03, 0x19
        /*006e*/ 	.short	0x001c


	//----- nvinfo : EIATTR_PARAM_CBANK
	.align		4
        /*0070*/ 	.byte	0x04, 0x0a
        /*0072*/ 	.short	(.L_149 - .L_148)
	.align		4
.L_148:
        /*0074*/ 	.word	index@(.nv.constant0._Z14computeHessianPdddi)
        /*0078*/ 	.short	0x0380
        /*007a*/ 	.short	0x001c


	//----- nvinfo : EIATTR_SW_WAR
	.align		4
.L_149:
        /*007c*/ 	.byte	0x04, 0x36
        /*007e*/ 	.short	(.L_151 - .L_150)
.L_150:
        /*0080*/ 	.word	0x00000008
.L_151:


//--------------------- .nv.info._Z13updateVectorsPdPKdS1_S_S1_S1_i --------------------------
	.section	.nv.info._Z13updateVectorsPdPKdS1_S_S1_S1_i,"",@"SHT_CUDA_INFO"
	.sectionflags	@""
	.align	4


	//----- nvinfo : EIATTR_CUDA_API_VERSION
	.align		4
        /*0000*/ 	.byte	0x04, 0x37
        /*0002*/ 	.short	(.L_153 - .L_152)
.L_152:
        /*0004*/ 	.word	0x00000082


	//----- nvinfo : EIATTR_KPARAM_INFO
	.align		4
.L_153:
        /*0008*/ 	.byte	0x04, 0x17
        /*000a*/ 	.short	(.L_155 - .L_154)
.L_154:
        /*000c*/ 	.word	0x00000000
        /*0010*/ 	.short	0x0006
        /*0012*/ 	.short	0x0030
        /*0014*/ 	.byte	0x00, 0xf0, 0x11, 0x00


	//----- nvinfo : EIATTR_KPARAM_INFO
	.align		4
.L_155:
        /*0018*/ 	.byte	0x04, 0x17
        /*001a*/ 	.short	(.L_157 - .L_156)
.L_156:
        /*001c*/ 	.word	0x00000000
        /*0020*/ 	.short	0x0005
        /*0022*/ 	.short	0x0028
        /*0024*/ 	.byte	0x00, 0xf5, 0x21, 0x00


	//----- nvinfo : EIATTR_KPARAM_INFO
	.align		4
.L_157:
        /*0028*/ 	.byte	0x04, 0x17
        /*002a*/ 	.short	(.L_159 - .L_158)
.L_158:
        /*002c*/ 	.word	0x00000000
        /*0030*/ 	.short	0x0004
        /*0032*/ 	.short	0x0020
        /*0034*/ 	.byte	0x00, 0xf5, 0x21, 0x00


	//----- nvinfo : EIATTR_KPARAM_INFO
	.align		4
.L_159:
        /*0038*/ 	.byte	0x04, 0x17
        /*003a*/ 	.short	(.L_161 - .L_160)
.L_160:
        /*003c*/ 	.word	0x00000000
        /*0040*/ 	.short	0x0003
        /*0042*/ 	.short	0x0018
        /*0044*/ 	.byte	0x00, 0xf5, 0x21, 0x00


	//----- nvinfo : EIATTR_KPARAM_INFO
	.align		4
.L_161:
        /*0048*/ 	.byte	0x04, 0x17
        /*004a*/ 	.short	(.L_163 - .L_162)
.L_162:
        /*004c*/ 	.word	0x00000000
        /*0050*/ 	.short	0x0002
        /*0052*/ 	.short	0x0010
        /*0054*/ 	.byte	0x00, 0xf5, 0x21, 0x00


	//----- nvinfo : EIATTR_KPARAM_INFO
	.align		4
.L_163:
        /*0058*/ 	.byte	0x04, 0x17
        /*005a*/ 	.short	(.L_165 - .L_164)
.L_164:
        /*005c*/ 	.word	0x00000000
        /*0060*/ 	.short	0x0001
        /*0062*/ 	.short	0x0008
        /*0064*/ 	.byte	0x00, 0xf5, 0x21, 0x00


	//----- nvinfo : EIATTR_KPARAM_INFO
	.align		4
.L_165:
        /*0068*/ 	.byte	0x04, 0x17
        /*006a*/ 	.short	(.L_167 - .L_166)
.L_166:
        /*006c*/ 	.word	0x00000000
        /*0070*/ 	.short	0x0000
        /*0072*/ 	.short	0x0000
        /*0074*/ 	.byte	0x00, 0xf5, 0x21, 0x00


	//----- nvinfo : EIATTR_SPARSE_MMA_MASK
	.align		4
.L_167:
        /*0078*/ 	.byte	0x03, 0x50
        /*007a*/ 	.short	0x0000


	//----- nvinfo : EIATTR_MAXREG_COUNT
	.align		4
        /*007c*/ 	.byte	0x03, 0x1b
        /*007e*/ 	.short	0x00ff


	//----- nvinfo : EIATTR_MERCURY_ISA_VERSION
	.align		4
        /*0080*/ 	.byte	0x03, 0x5f
        /*0082*/ 	.short	0x0101


	//----- nvinfo : EIATTR_VRC_CTA_INIT_COUNT
	.align		4
        /*0084*/ 	.byte	0x02, 0x4a
	.zero		1
	.zero		1


	//----- nvinfo : EIATTR_EXIT_INSTR_OFFSETS
	.align		4
        /*0088*/ 	.byte	0x04, 0x1c
        /*008a*/ 	.short	(.L_169 - .L_168)


	//   ....[0]....
.L_168:
        /*008c*/ 	.word	0x00000070


	//   ....[1]....
        /*0090*/ 	.word	0x000001d0


	//----- nvinfo : EIATTR_CBANK_PARAM_SIZE
	.align		4
.L_169:
        /*0094*/ 	.byte	0x03, 0x19
        /*0096*/ 	.short	0x0034


	//----- nvinfo : EIATTR_PARAM_CBANK
	.align		4
        /*0098*/ 	.byte	0x04, 0x0a
        /*009a*/ 	.short	(.L_171 - .L_170)
	.align		4
.L_170:
        /*009c*/ 	.word	index@(.nv.constant0._Z13updateVectorsPdPKdS1_S_S1_S1_i)
        /*00a0*/ 	.short	0x0380
        /*00a2*/ 	.short	0x0034


	//----- nvinfo : EIATTR_SW_WAR
	.align		4
.L_171:
        /*00a4*/ 	.byte	0x04, 0x36
        /*00a6*/ 	.short	(.L_173 - .L_172)
.L_172:
        /*00a8*/ 	.word	0x00000008
.L_173:


//--------------------- .nv.info._Z16computeDirectionPdPKdS1_i --------------------------
	.section	.nv.info._Z16computeDirectionPdPKdS1_i,"",@"SHT_CUDA_INFO"
	.sectionflags	@""
	.align	4


	//----- nvinfo : EIATTR_CUDA_API_VERSION
	.align		4
        /*0000*/ 	.byte	0x04, 0x37
        /*0002*/ 	.short	(.L_175 - .L_174)
.L_174:
        /*0004*/ 	.word	0x00000082


	//----- nvinfo : EIATTR_KPARAM_INFO
	.align		4
.L_175:
        /*0008*/ 	.byte	0x04, 0x17
        /*000a*/ 	.short	(.L_177 - .L_176)
.L_176:
        /*000c*/ 	.word	0x00000000
        /*0010*/ 	.short	0x0003
        /*0012*/ 	.short	0x0018
        /*0014*/ 	.byte	0x00, 0xf0, 0x11, 0x00


	//----- nvinfo : EIATTR_KPARAM_INFO
	.align		4
.L_177:
        /*0018*/ 	.byte	0x04, 0x17
        /*001a*/ 	.short	(.L_179 - .L_178)
.L_178:
        /*001c*/ 	.word	0x00000000
        /*0020*/ 	.short	0x0002
        /*0022*/ 	.short	0x0010
        /*0024*/ 	.byte	0x00, 0xf5, 0x21, 0x00


	//----- nvinfo : EIATTR_KPARAM_INFO
	.align		4
.L_179:
        /*0028*/ 	.byte	0x04, 0x17
        /*002a*/ 	.short	(.L_181 - .L_180)
.L_180:
        /*002c*/ 	.word	0x00000000
        /*0030*/ 	.short	0x0001
        /*0032*/ 	.short	0x0008
        /*0034*/ 	.byte	0x00, 0xf5, 0x21, 0x00


	//----- nvinfo : EIATTR_KPARAM_INFO
	.align		4
.L_181:
        /*0038*/ 	.byte	0x04, 0x17
        /*003a*/ 	.short	(.L_183 - .L_182)
.L_182:
        /*003c*/ 	.word	0x00000000
        /*0040*/ 	.short	0x0000
        /*0042*/ 	.short	0x0000
        /*0044*/ 	.byte	0x00, 0xf5, 0x21, 0x00


	//----- nvinfo : EIATTR_SPARSE_MMA_MASK
	.align		4
.L_183:
        /*0048*/ 	.byte	0x03, 0x50
        /*004a*/ 	.short	0x0000


	//----- nvinfo : EIATTR_MAXREG_COUNT
	.align		4
        /*004c*/ 	.byte	0x03, 0x1b
        /*004e*/ 	.short	0x00ff


	//----- nvinfo : EIATTR_MERCURY_ISA_VERSION
	.align		4
        /*0050*/ 	.byte	0x03, 0x5f
        /*0052*/ 	.short	0x0101


	//----- nvinfo : EIATTR_VRC_CTA_INIT_COUNT
	.align		4
        /*0054*/ 	.byte	0x02, 0x4a
	.zero		1
	.zero		1


	//----- nvinfo : EIATTR_EXIT_INSTR_OFFSETS
	.align		4
        /*0058*/ 	.byte	0x04, 0x1c
        /*005a*/ 	.short	(.L_185 - .L_184)


	//   ....[0]....
.L_184:
        /*005c*/ 	.word	0x00000070


	//   ....[1]....
        /*0060*/ 	.word	0x00000ad0


	//----- nvinfo : EIATTR_CBANK_PARAM_SIZE
	.align		4
.L_185:
        /*0064*/ 	.byte	0x03, 0x19
        /*0066*/ 	.short	0x001c


	//----- nvinfo : EIATTR_PARAM_CBANK
	.align		4
        /*0068*/ 	.byte	0x04, 0x0a
        /*006a*/ 	.short	(.L_187 - .L_186)
	.align		4
.L_186:
        /*006c*/ 	.word	index@(.nv.constant0._Z16computeDirectionPdPKdS1_i)
        /*0070*/ 	.short	0x0380
        /*0072*/ 	.short	0x001c


	//----- nvinfo : EIATTR_SW_WAR
	.align		4
.L_187:
        /*0074*/ 	.byte	0x04, 0x36
        /*0076*/ 	.short	(.L_189 - .L_188)
.L_188:
        /*0078*/ 	.word	0x00000008
.L_189:


//--------------------- .nv.info._Z17initializeHessianPdi --------------------------
	.section	.nv.info._Z17initializeHessianPdi,"",@"SHT_CUDA_INFO"
	.sectionflags	@""
	.align	4


	//----- nvinfo : EIATTR_CUDA_API_VERSION
	.align		4
        /*0000*/ 	.byte	0x04, 0x37
        /*0002*/ 	.short	(.L_191 - .L_190)
.L_190:
        /*0004*/ 	.word	0x00000082


	//----- nvinfo : EIATTR_KPARAM_INFO
	.align		4
.L_191:
        /*0008*/ 	.byte	0x04, 0x17
        /*000a*/ 	.short	(.L_193 - .L_192)
.L_192:
        /*000c*/ 	.word	0x00000000
        /*0010*/ 	.short	0x0001
        /*0012*/ 	.short	0x0008
        /*0014*/ 	.byte	0x00, 0xf0, 0x11, 0x00


	//----- nvinfo : EIATTR_KPARAM_INFO
	.align		4
.L_193:
        /*0018*/ 	.byte	0x04, 0x17
        /*001a*/ 	.short	(.L_195 - .L_194)
.L_194:
        /*001c*/ 	.word	0x00000000
        /*0020*/ 	.short	0x0000
        /*0022*/ 	.short	0x0000
        /*0024*/ 	.byte	0x00, 0xf5, 0x21, 0x00


	//----- nvinfo : EIATTR_SPARSE_MMA_MASK
	.align		4
.L_195:
        /*0028*/ 	.byte	0x03, 0x50
        /*002a*/ 	.short	0x0000


	//----- nvinfo : EIATTR_MAXREG_COUNT
	.align		4
        /*002c*/ 	.byte	0x03, 0x1b
        /*002e*/ 	.short	0x00ff


	//----- nvinfo : EIATTR_MERCURY_ISA_VERSION
	.align		4
        /*0030*/ 	.byte	0x03, 0x5f
        /*0032*/ 	.short	0x0101


	//----- nvinfo : EIATTR_VRC_CTA_INIT_COUNT
	.align		4
        /*0034*/ 	.byte	0x02, 0x4a
	.zero		1
	.zero		1


	//----- nvinfo : EIATTR_EXIT_INSTR_OFFSETS
	.align		4
        /*0038*/ 	.byte	0x04, 0x1c
        /*003a*/ 	.short	(.L_197 - .L_196)


	//   ....[0]....
.L_196:
        /*003c*/ 	.word	0x00000080


	//   ....[1]....
        /*0040*/ 	.word	0x000002a0


	//----- nvinfo : EIATTR_CBANK_PARAM_SIZE
	.align		4
.L_197:
        /*0044*/ 	.byte	0x03, 0x19
        /*0046*/ 	.short	0x000c


	//----- nvinfo : EIATTR_PARAM_CBANK
	.align		4
        /*0048*/ 	.byte	0x04, 0x0a
        /*004a*/ 	.short	(.L_199 - .L_198)
	.align		4
.L_198:
        /*004c*/ 	.word	index@(.nv.constant0._Z17initializeHessianPdi)
        /*0050*/ 	.short	0x0380
        /*0052*/ 	.short	0x000c


	//----- nvinfo : EIATTR_SW_WAR
	.align		4
.L_199:
        /*0054*/ 	.byte	0x04, 0x36
        /*0056*/ 	.short	(.L_201 - .L_200)
.L_200:
        /*0058*/ 	.word	0x00000008
.L_201:


//--------------------- .nv.callgraph             --------------------------
	.section	.nv.callgraph,"",@"SHT_CUDA_CALLGRAPH"
	.align	4
	.sectionentsize	8
	.align		4
        /*0000*/ 	.word	0x00000000
	.align		4
        /*0004*/ 	.word	0xffffffff
	.align		4
        /*0008*/ 	.word	0x00000000
	.align		4
        /*000c*/ 	.word	0xfffffffe
	.align		4
        /*0010*/ 	.word	0x00000000
	.align		4
        /*0014*/ 	.word	0xfffffffd
	.align		4
        /*0018*/ 	.word	0x00000000
	.align		4
        /*001c*/ 	.word	0xfffffffc


//--------------------- .text._Z10scaleByRhoPKdPddi --------------------------
	.section	.text._Z10scaleByRhoPKdPddi,"ax",@progbits
	.align	128
        .global         _Z10scaleByRhoPKdPddi
        .type           _Z10scaleByRhoPKdPddi,@function
        .size           _Z10scaleByRhoPKdPddi,(.L_x_27 - _Z10scaleByRhoPKdPddi)
        .other          _Z10scaleByRhoPKdPddi,@"STO_CUDA_ENTRY STV_DEFAULT"
_Z10scaleByRhoPKdPddi:
.text._Z10scaleByRhoPKdPddi:
[----:B------:R-:W-:Y:S01]  /*0000*/  LDC R1, c[0x0][0x37c] ;  /* 0x0000df00ff017b82 */ /* 0x000fe20000000800 */
[----:B------:R-:W0:Y:S07]  /*0010*/  S2R R0, SR_TID.X ;  /* 0x0000000000007919 */ /* 0x000e2e0000002100 */
[----:B------:R-:W0:Y:S01]  /*0020*/  S2UR UR4, SR_CTAID.X ;  /* 0x00000000000479c3 */ /* 0x000e220000002500 */
[----:B------:R-:W1:Y:S07]  /*0030*/  LDCU UR5, c[0x0][0x398] ;  /* 0x00007300ff0577ac */ /* 0x000e6e0008000800 */
[----:B------:R-:W0:Y:S02]  /*0040*/  LDC R9, c[0x0][0x360] ;  /* 0x0000d800ff097b82 */ /* 0x000e240000000800 */
[----:B0-----:R-:W-:-:S05]  /*0050*/  IMAD R9, R9, UR4, R0 ;  /* 0x0000000409097c24 */ /* 0x001fca000f8e0200 */
[----:B-1----:R-:W-:-:S13]  /*0060*/  ISETP.GE.AND P0, PT, R9, UR5, PT ;  /* 0x0000000509007c0c */ /* 0x002fda000bf06270 */
[----:B------:R-:W-:Y:S05]  /*0070*/  @P0 EXIT ;  /* 0x000000000000094d */ /* 0x000fea0003800000 */
[----:B------:R-:W0:Y:S01]  /*0080*/  LDC.64 R2, c[0x0][0x380] ;  /* 0x0000e000ff027b82 */ /* 0x000e220000000a00 */
[----:B------:R-:W1:Y:S01]  /*0090*/  LDCU.64 UR4, c[0x0][0x358] ;  /* 0x00006b00ff0477ac */ /* 0x000e620008000a00 */
[----:B------:R-:W2:Y:S06]  /*00a0*/  LDCU.64 UR6, c[0x0][0x390] ;  /* 0x00007200ff0677ac */ /* 0x000eac0008000a00 */
[----:B------:R-:W3:Y:S01]  /*00b0*/  LDC.64 R6, c[0x0][0x388] ;  /* 0x0000e200ff067b82 */ /* 0x000ee20000000a00 */
[----:B0-----:R-:W-:-:S06]  /*00c0*/  IMAD.WIDE R2, R9, 0x8, R2 ;  /* 0x0000000809027825 */ /* 0x001fcc00078e0202 */
[----:B-1----:R-:W2:Y:S01]  /*00d0*/  LDG.E.64 R2, desc[UR4][R2.64] ;  /* 0x0000000402027981 */ /* 0x002ea2000c1e1b00 */
[----:B---3--:R-:W-:Y:S01]  /*00e0*/  IMAD.WIDE R6, R9, 0x8, R6 ;  /* 0x0000000809067825 */ /* 0x008fe200078e0206 */
[----:B--2---:R-:W-:-:S07]  /*00f0*/  DMUL R4, R2, UR6 ;  /* 0x0000000602047c28 */ /* 0x004fce0008000000 */
[----:B------:R-:W-:Y:S01]  /*0100*/  STG.E.64 desc[UR4][R6.64], R4 ;  /* 0x0000000406007986 */ /* 0x000fe2000c101b04 */
[----:B------:R-:W-:Y:S05]  /*0110*/  EXIT ;  /* 0x000000000000794d */ /* 0x000fea0003800000 */
.L_x_0:
[----:B------:R-:W-:-:S00]  /*0120*/  BRA `(.L_x_0) ;  /* 0xfffffffc00fc7947 */ /* 0x000fc0000383ffff */
[----:B------:R-:W-:-:S00]  /*0130*/  NOP ;  /* 0x0000000000007918 */ /* 0x000fc00000000000 */
        /* <DEDUP_REMOVED lines=12> */
.L_x_27:


//--------------------- .text._Z14updateSolutionPKdS0_Pddi --------------------------
	.section	.text._Z14updateSolutionPKdS0_Pddi,"ax",@progbits
	.align	128
        .global         _Z14updateSolutionPKdS0_Pddi
        .type           _Z14updateSolutionPKdS0_Pddi,@function
        .size           _Z14updateSolutionPKdS0_Pddi,(.L_x_28 - _Z14updateSolutionPKdS0_Pddi)
        .other          _Z14updateSolutionPKdS0_Pddi,@"STO_CUDA_ENTRY STV_DEFAULT"
_Z14updateSolutionPKdS0_Pddi:
.text._Z14updateSolutionPKdS0_Pddi:
        /* <DEDUP_REMOVED lines=9> */
[----:B------:R-:W1:Y:S07]  /*0090*/  LDCU.64 UR4, c[0x0][0x358] ;  /* 0x00006b00ff0477ac */ /* 0x000e6e0008000a00 */
[----:B------:R-:W2:Y:S08]  /*00a0*/  LDC.64 R4, c[0x0][0x388] ;  /* 0x0000e200ff047b82 */ /* 0x000eb00000000a00 */
[----:B------:R-:W3:Y:S01]  /*00b0*/  LDC.64 R6, c[0x0][0x398] ;  /* 0x0000e600ff067b82 */ /* 0x000ee20000000a00 */
[----:B0-----:R-:W-:-:S07]  /*00c0*/  IMAD.WIDE R2, R11, 0x8, R2 ;  /* 0x000000080b027825 */ /* 0x001fce00078e0202 */
[----:B------:R-:W0:Y:S01]  /*00d0*/  LDC.64 R8, c[0x0][0x390] ;  /* 0x0000e400ff087b82 */ /* 0x000e220000000a00 */
[----:B-1----:R-:W3:Y:S01]  /*00e0*/  LDG.E.64 R2, desc[UR4][R2.64] ;  /* 0x0000000402027981 */ /* 0x002ee2000c1e1b00 */
[----:B--2---:R-:W-:-:S06]  /*00f0*/  IMAD.WIDE R4, R11, 0x8, R4 ;  /* 0x000000080b047825 */ /* 0x004fcc00078e0204 */
[----:B------:R-:W3:Y:S01]  /*0100*/  LDG.E.64 R4, desc[UR4][R4.64] ;  /* 0x0000000404047981 */ /* 0x000ee2000c1e1b00 */
[----:B0-----:R-:W-:Y:S01]  /*0110*/  IMAD.WIDE R8, R11, 0x8, R8 ;  /* 0x000000080b087825 */ /* 0x001fe200078e0208 */
[----:B---3--:R-:W-:-:S07]  /*0120*/  DFMA R6, R4, R6, R2 ;  /* 0x000000060406722b */ /* 0x008fce0000000002 */
[----:B------:R-:W-:Y:S01]  /*0130*/  STG.E.64 desc[UR4][R8.64], R6 ;  /* 0x0000000608007986 */ /* 0x000fe2000c101b04 */
[----:B------:R-:W-:Y:S05]  /*0140*/  EXIT ;  /* 0x000000000000794d */ /* 0x000fea0003800000 */
.L_x_1:
        /* <DEDUP_REMOVED lines=11> */
.L_x_28:


//--------------------- .text._Z12negateVectorPKdPdi --------------------------
	.section	.text._Z12negateVectorPKdPdi,"ax",@progbits
	.align	128
        .global         _Z12negateVectorPKdPdi
        .type           _Z12negateVectorPKdPdi,@function
        .size           _Z12negateVectorPKdPdi,(.L_x_29 - _Z12negateVectorPKdPdi)
        .other          _Z12negateVectorPKdPdi,@"STO_CUDA_ENTRY STV_DEFAULT"
_Z12negateVectorPKdPdi:
.text._Z12negateVectorPKdPdi:
        /* <DEDUP_REMOVED lines=10> */
[----:B------:R-:W2:Y:S01]  /*00a0*/  LDC.64 R4, c[0x0][0x388] ;  /* 0x0000e200ff047b82 */ /* 0x000ea20000000a00 */
[----:B0-----:R-:W-:-:S06]  /*00b0*/  IMAD.WIDE R2, R9, 0x8, R2 ;  /* 0x0000000809027825 */ /* 0x001fcc00078e0202 */
[----:B-1----:R-:W3:Y:S01]  /*00c0*/  LDG.E.64 R2, desc[UR4][R2.64] ;  /* 0x0000000402027981 */ /* 0x002ee2000c1e1b00 */
[----:B--2---:R-:W-:Y:S01]  /*00d0*/  IMAD.WIDE R4, R9, 0x8, R4 ;  /* 0x0000000809047825 */ /* 0x004fe200078e0204 */
[----:B---3--:R-:W-:-:S07]  /*00e0*/  DADD R6, -RZ, -R2 ;  /* 0x00000000ff067229 */ /* 0x008fce0000000902 */
[----:B------:R-:W-:Y:S01]  /*00f0*/  STG.E.64 desc[UR4][R4.64], R6 ;  /* 0x0000000604007986 */ /* 0x000fe2000c101b04 */
[----:B------:R-:W-:Y:S05]  /*0100*/  EXIT ;  /* 0x000000000000794d */ /* 0x000fea0003800000 */
.L_x_2:
        /* <DEDUP_REMOVED lines=15> */
.L_x_29:


//--------------------- .text._Z20hessianVectorProductPKdS0_Pdi --------------------------
	.section	.text._Z20hessianVectorProductPKdS0_Pdi,"ax",@progbits
	.align	128
        .global         _Z20hessianVectorProductPKdS0_Pdi
        .type           _Z20hessianVectorProductPKdS0_Pdi,@function
        .size           _Z20hessianVectorProductPKdS0_Pdi,(.L_x_30 - _Z20hessianVectorProductPKdS0_Pdi)
        .other          _Z20hessianVectorProductPKdS0_Pdi,@"STO_CUDA_ENTRY STV_DEFAULT"
_Z20hessianVectorProductPKdS0_Pdi:
.text._Z20hessianVectorProductPKdS0_Pdi:
        /* <DEDUP_REMOVED lines=8> */
[----:B------:R-:W-:Y:S01]  /*0080*/  UISETP.GE.AND UP0, UPT, UR16, 0x1, UPT ;  /* 0x000000011000788c */ /* 0x000fe2000bf06270 */
[----:B------:R-:W-:Y:S01]  /*0090*/  CS2R R24, SRZ ;  /* 0x0000000000187805 */ /* 0x000fe2000001ff00 */
[----:B------:R-:W0:Y:S07]  /*00a0*/  LDCU.64 UR14, c[0x0][0x358] ;  /* 0x00006b00ff0e77ac */ /* 0x000e2e0008000a00 */
[----:B------:R-:W-:Y:S05]  /*00b0*/  BRA.U !UP0, `(.L_x_3) ;  /* 0x0000000908707547 */ /* 0x000fea000b800000 */
[----:B------:R-:W-:Y:S01]  /*00c0*/  UISETP.GE.U32.AND UP1, UPT, UR16, 0x10, UPT ;  /* 0x000000101000788c */ /* 0x000fe2000bf26070 */
[----:B------:R-:W-:Y:S01]  /*00d0*/  HFMA2 R3, -RZ, RZ, 0, 0 ;  /* 0x00000000ff037431 */ /* 0x000fe200000001ff */
[----:B------:R-:W-:Y:S02]  /*00e0*/  ULOP3.LUT UR12, UR16, 0xf, URZ, 0xc0, !UPT ;  /* 0x0000000f100c7892 */ /* 0x000fe4000f8ec0ff */
[----:B------:R-:W-:Y:S01]  /*00f0*/  IMAD R2, R0, UR16, RZ ;  /* 0x0000001000027c24 */ /* 0x000fe2000f8e02ff */
[----:B------:R-:W-:Y:S01]  /*0100*/  CS2R R24, SRZ ;  /* 0x0000000000187805 */ /* 0x000fe2000001ff00 */
[----:B------:R-:W-:-:S03]  /*0110*/  UISETP.NE.AND UP0, UPT, UR12, URZ, UPT ;  /* 0x000000ff0c00728c */ /* 0x000fc6000bf05270 */
[----:B------:R-:W-:Y:S08]  /*0120*/  BRA.U !UP1, `(.L_x_4) ;  /* 0x00000005091c7547 */ /* 0x000ff0000b800000 */
[----:B------:R-:W1:Y:S01]  /*0130*/  LDCU.128 UR8, c[0x0][0x380] ;  /* 0x00007000ff0877ac */ /* 0x000e620008000c00 */
[----:B------:R-:W-:Y:S01]  /*0140*/  IMAD.MOV.U32 R26, RZ, RZ, R2 ;  /* 0x000000ffff1a7224 */ /* 0x000fe200078e0002 */
[----:B------:R-:W-:Y:S01]  /*0150*/  CS2R R24, SRZ ;  /* 0x0000000000187805 */ /* 0x000fe2000001ff00 */
[----:B------:R-:W-:-:S06]  /*0160*/  ULOP3.LUT UR13, UR16, 0x7ffffff0, URZ, 0xc0, !UPT ;  /* 0x7ffffff0100d7892 */ /* 0x000fcc000f8ec0ff */
[----:B------:R-:W-:Y:S01]  /*0170*/  MOV R3, UR13 ;  /* 0x0000000d00037c02 */ /* 0x000fe20008000f00 */
[----:B-1----:R-:W-:Y:S02]  /*0180*/  UIADD3 UR4, UP2, UPT, UR10, 0x40, URZ ;  /* 0x000000400a047890 */ /* 0x002fe4000ff5e0ff */
[----:B------:R-:W-:Y:S02]  /*0190*/  UIADD3 UR6, UP1, UPT, UR8, 0x40, URZ ;  /* 0x0000004008067890 */ /* 0x000fe4000ff3e0ff */
[----:B------:R-:W-:Y:S02]  /*01a0*/  UIADD3.X UR5, UPT, UPT, URZ, UR11, URZ, UP2, !UPT ;  /* 0x0000000bff057290 */ /* 0x000fe400097fe4ff */
[----:B------:R-:W-:Y:S01]  /*01b0*/  IMAD.U32 R10, RZ, RZ, UR4 ;  /* 0x00000004ff0a7e24 */ /* 0x000fe2000f8e00ff */
[----:B------:R-:W-:Y:S02]  /*01c0*/  UIADD3 UR8, UPT, UPT, -UR13, URZ, URZ ;  /* 0x000000ff0d087290 */ /* 0x000fe4000fffe1ff */
[----:B------:R-:W-:Y:S01]  /*01d0*/  UIADD3.X UR7, UPT, UPT, URZ, UR9, URZ, UP1, !UPT ;  /* 0x00000009ff077290 */ /* 0x000fe20008ffe4ff */
[----:B------:R-:W-:-:S11]  /*01e0*/  MOV R11, UR5 ;  /* 0x00000005000b7c02 */ /* 0x000fd60008000f00 */
.L_x_5:
[----:B------:R-:W-:Y:S01]  /*01f0*/  MOV R5, UR7 ;  /* 0x0000000700057c02 */ /* 0x000fe20008000f00 */
[----:B------:R-:W-:Y:S01]  /*0200*/  IMAD.U32 R4, RZ, RZ, UR6 ;  /* 0x00000006ff047e24 */ /* 0x000fe2000f8e00ff */
[----:B------:R-:W-:Y:S01]  /*0210*/  MOV R7, R11 ;  /* 0x0000000b00077202 */ /* 0x000fe20000000f00 */
[----:B------:R-:W-:Y:S02]  /*0220*/  IMAD.MOV.U32 R6, RZ, RZ, R10 ;  /* 0x000000ffff067224 */ /* 0x000fe400078e000a */
[----:B------:R-:W-:-:S03]  /*0230*/  IMAD.WIDE R4, R26, 0x8, R4 ;  /* 0x000000081a047825 */ /* 0x000fc600078e0204 */
[----:B0-----:R-:W2:Y:S04]  /*0240*/  LDG.E.64 R22, desc[UR14][R6.64+-0x40] ;  /* 0xffffc00e06167981 */ /* 0x001ea8000c1e1b00 */
[----:B------:R-:W2:Y:S04]  /*0250*/  LDG.E.64 R12, desc[UR14][R4.64+-0x40] ;  /* 0xffffc00e040c7981 */ /* 0x000ea8000c1e1b00 */
[----:B------:R-:W3:Y:S04]  /*0260*/  LDG.E.64 R20, desc[UR14][R6.64+-0x38] ;  /* 0xffffc80e06147981 */ /* 0x000ee8000c1e1b00 */
[----:B------:R-:W3:Y:S04]  /*0270*/  LDG.E.64 R16, desc[UR14][R4.64+-0x38] ;  /* 0xffffc80e04107981 */ /* 0x000ee8000c1e1b00 */
[----:B------:R-:W4:Y:S04]  /*0280*/  LDG.E.64 R14, desc[UR14][R6.64+-0x30] ;  /* 0xffffd00e060e7981 */ /* 0x000f28000c1e1b00 */
[----:B------:R-:W4:Y:S04]  /*0290*/  LDG.E.64 R10, desc[UR14][R4.64+-0x30] ;  /* 0xffffd00e040a7981 */ /* 0x000f28000c1e1b00 */
[----:B------:R-:W5:Y:S04]  /*02a0*/  LDG.E.64 R18, desc[UR14][R6.64+-0x28] ;  /* 0xffffd80e06127981 */ /* 0x000f68000c1e1b00 */
[----:B------:R-:W5:Y:S01]  /*02b0*/  LDG.E.64 R8, desc[UR14][R4.64+-0x28] ;  /* 0xffffd80e04087981 */ /* 0x000f62000c1e1b00 */
[----:B--2---:R-:W-:-:S03]  /*02c0*/  DFMA R22, R12, R22, R24 ;  /* 0x000000160c16722b */ /* 0x004fc60000000018 */
[----:B------:R-:W2:Y:S04]  /*02d0*/  LDG.E.64 R24, desc[UR14][R6.64+-0x20] ;  /* 0xffffe00e06187981 */ /* 0x000ea8000c1e1b00 */
[----:B------:R-:W2:Y:S01]  /*02e0*/  LDG.E.64 R12, desc[UR14][R4.64+-0x20] ;  /* 0xffffe00e040c7981 */ /* 0x000ea2000c1e1b00 */
[----:B---3--:R-:W-:-:S03]  /*02f0*/  DFMA R20, R16, R20, R22 ;  /* 0x000000141014722b */ /* 0x008fc60000000016 */
[----:B------:R-:W3:Y:S04]  /*0300*/  LDG.E.64 R22, desc[UR14][R6.64+-0x18] ;  /* 0xffffe80e06167981 */ /* 0x000ee8000c1e1b00 */
[----:B------:R-:W3:Y:S01]  /*0310*/  LDG.E.64 R16, desc[UR14][R4.64+-0x18] ;  /* 0xffffe80e04107981 */ /* 0x000ee2000c1e1b00 */
[----:B----4-:R-:W-:-:S03]  /*0320*/  DFMA R14, R10, R14, R20 ;  /* 0x0000000e0a0e722b */ /* 0x010fc60000000014 */
[----:B------:R-:W4:Y:S04]  /*0330*/  LDG.E.64 R10, desc[UR14][R6.64+-0x10] ;  /* 0xfffff00e060a7981 */ /* 0x000f28000c1e1b00 */
[----:B------:R-:W4:Y:S01]  /*0340*/  LDG.E.64 R20, desc[UR14][R4.64+-0x10] ;  /* 0xfffff00e04147981 */ /* 0x000f22000c1e1b00 */
[----:B-----5:R-:W-:-:S03]  /*0350*/  DFMA R18, R8, R18, R14 ;  /* 0x000000120812722b */ /* 0x020fc6000000000e */
        /* <DEDUP_REMOVED lines=26> */
[----:B------:R-:W-:Y:S01]  /*0500*/  UIADD3 UR8, UPT, UPT, UR8, 0x10, URZ ;  /* 0x0000001008087890 */ /* 0x000fe2000fffe0ff */
[----:B------:R-:W-:-:S03]  /*0510*/  IADD3 R26, PT, PT, R26, 0x10, RZ ;  /* 0x000000101a1a7810 */ /* 0x000fc60007ffe0ff */
[----:B------:R-:W-:Y:S01]  /*0520*/  UISETP.NE.AND UP1, UPT, UR8, URZ, UPT ;  /* 0x000000ff0800728c */ /* 0x000fe2000bf25270 */
[----:B--2---:R-:W-:-:S08]  /*0530*/  DFMA R10, R14, R12, R10 ;  /* 0x0000000c0e0a722b */ /* 0x004fd0000000000a */
[----:B---3--:R-:W-:-:S08]  /*0540*/  DFMA R10, R18, R16, R10 ;  /* 0x00000010120a722b */ /* 0x008fd0000000000a */
[----:B----4-:R-:W-:Y:S01]  /*0550*/  DFMA R24, R24, R22, R10 ;  /* 0x000000161818722b */ /* 0x010fe2000000000a */
[----:B------:R-:W-:-:S05]  /*0560*/  IADD3 R10, P0, PT, R6, 0x80, RZ ;  /* 0x00000080060a7810 */ /* 0x000fca0007f1e0ff */
[----:B------:R-:W-:Y:S02]  /*0570*/  IMAD.X R11, RZ, RZ, R7, P0 ;  /* 0x000000ffff0b7224 */ /* 0x000fe400000e0607 */
[----:B-----5:R-:W-:Y:S01]  /*0580*/  DFMA R24, R20, R8, R24 ;  /* 0x000000081418722b */ /* 0x020fe20000000018 */
[----:B------:R-:W-:Y:S10]  /*0590*/  BRA.U UP1, `(.L_x_5) ;  /* 0xfffffffd01147547 */ /* 0x000ff4000b83ffff */
.L_x_4:
[----:B------:R-:W-:Y:S05]  /*05a0*/  BRA.U !UP0, `(.L_x_3) ;  /* 0x0000000508347547 */ /* 0x000fea000b800000 */
[----:B------:R-:W-:Y:S02]  /*05b0*/  UISETP.GE.U32.AND UP0, UPT, UR12, 0x8, UPT ;  /* 0x000000080c00788c */ /* 0x000fe4000bf06070 */
[----:B------:R-:W-:-:S04]  /*05c0*/  ULOP3.LUT UR5, UR16, 0x7, URZ, 0xc0, !UPT ;  /* 0x0000000710057892 */ /* 0x000fc8000f8ec0ff */
[----:B------:R-:W-:-:S03]  /*05d0*/  UISETP.NE.AND UP1, UPT, UR5, URZ, UPT ;  /* 0x000000ff0500728c */ /* 0x000fc6000bf25270 */
[----:B------:R-:W-:Y:S08]  /*05e0*/  BRA.U !UP0, `(.L_x_6) ;  /* 0x0000000108787547 */ /* 0x000ff0000b800000 */
[----:B------:R-:W1:Y:S01]  /*05f0*/  LDC.64 R10, c[0x0][0x380] ;  /* 0x0000e000ff0a7b82 */ /* 0x000e620000000a00 */
[----:B------:R-:W-:-:S07]  /*0600*/  IMAD.IADD R7, R2, 0x1, R3 ;  /* 0x0000000102077824 */ /* 0x000fce00078e0203 */
[----:B------:R-:W2:Y:S01]  /*0610*/  LDC.64 R4, c[0x0][0x388] ;  /* 0x0000e200ff047b82 */ /* 0x000ea20000000a00 */
[----:B-1----:R-:W-:-:S05]  /*0620*/  IMAD.WIDE R10, R7, 0x8, R10 ;  /* 0x00000008070a7825 */ /* 0x002fca00078e020a */
[----:B0-----:R-:W3:Y:S01]  /*0630*/  LDG.E.64 R12, desc[UR14][R10.64] ;  /* 0x0000000e0a0c7981 */ /* 0x001ee2000c1e1b00 */
[----:B--2---:R-:W-:-:S03]  /*0640*/  IMAD.WIDE.U32 R4, R3, 0x8, R4 ;  /* 0x0000000803047825 */ /* 0x004fc600078e0004 */
[----:B------:R-:W2:Y:S04]  /*0650*/  LDG.E.64 R16, desc[UR14][R10.64+0x8] ;  /* 0x0000080e0a107981 */ /* 0x000ea8000c1e1b00 */
[----:B------:R-:W3:Y:S04]  /*0660*/  LDG.E.64 R14, desc[UR14][R4.64] ;  /* 0x0000000e040e7981 */ /* 0x000ee8000c1e1b00 */
[----:B------:R-:W2:Y:S04]  /*0670*/  LDG.E.64 R18, desc[UR14][R4.64+0x8] ;  /* 0x0000080e04127981 */ /* 0x000ea8000c1e1b00 */
[----:B------:R-:W4:Y:S04]  /*0680*/  LDG.E.64 R20, desc[UR14][R10.64+0x10] ;  /* 0x0000100e0a147981 */ /* 0x000f28000c1e1b00 */
[----:B------:R-:W4:Y:S04]  /*0690*/  LDG.E.64 R22, desc[UR14][R4.64+0x10] ;  /* 0x0000100e04167981 */ /* 0x000f28000c1e1b00 */
[----:B------:R-:W5:Y:S04]  /*06a0*/  LDG.E.64 R6, desc[UR14][R10.64+0x18] ;  /* 0x0000180e0a067981 */ /* 0x000f68000c1e1b00 */
[----:B------:R-:W5:Y:S04]  /*06b0*/  LDG.E.64 R8, desc[UR14][R4.64+0x18] ;  /* 0x0000180e04087981 */ /* 0x000f68000c1e1b00 */
[----:B------:R-:W5:Y:S04]  /*06c0*/  LDG.E.64 R26, desc[UR14][R10.64+0x38] ;  /* 0x0000380e0a1a7981 */ /* 0x000f68000c1e1b00 */
[----:B------:R-:W5:Y:S01]  /*06d0*/  LDG.E.64 R28, desc[UR14][R4.64+0x38] ;  /* 0x0000380e041c7981 */ /* 0x000f62000c1e1b00 */
[----:B---3--:R-:W-:-:S03]  /*06e0*/  DFMA R24, R12, R14, R24 ;  /* 0x0000000e0c18722b */ /* 0x008fc60000000018 */
[----:B------:R-:W3:Y:S04]  /*06f0*/  LDG.E.64 R12, desc[UR14][R10.64+0x20] ;  /* 0x0000200e0a0c7981 */ /* 0x000ee8000c1e1b00 */
[----:B------:R-:W3:Y:S01]  /*0700*/  LDG.E.64 R14, desc[UR14][R4.64+0x20] ;  /* 0x0000200e040e7981 */ /* 0x000ee2000c1e1b00 */
[----:B--2---:R-:W-:-:S03]  /*0710*/  DFMA R24, R16, R18, R24 ;  /* 0x000000121018722b */ /* 0x004fc60000000018 */
[----:B------:R-:W2:Y:S04]  /*0720*/  LDG.E.64 R16, desc[UR14][R10.64+0x28] ;  /* 0x0000280e0a107981 */ /* 0x000ea8000c1e1b00 */
[----:B------:R-:W2:Y:S01]  /*0730*/  LDG.E.64 R18, desc[UR14][R4.64+0x28] ;  /* 0x0000280e04127981 */ /* 0x000ea2000c1e1b00 */
[----:B----4-:R-:W-:-:S03]  /*0740*/  DFMA R20, R20, R22, R24 ;  /* 0x000000161414722b */ /* 0x010fc60000000018 */
[----:B------:R-:W4:Y:S04]  /*0750*/  LDG.E.64 R22, desc[UR14][R10.64+0x30] ;  /* 0x0000300e0a167981 */ /* 0x000f28000c1e1b00 */
[----:B------:R-:W4:Y:S01]  /*0760*/  LDG.E.64 R24, desc[UR14][R4.64+0x30] ;  /* 0x0000300e04187981 */ /* 0x000f22000c1e1b00 */
[----:B-----5:R-:W-:Y:S01]  /*0770*/  DFMA R6, R6, R8, R20 ;  /* 0x000000080606722b */ /* 0x020fe20000000014 */
[----:B------:R-:W-:-:S07]  /*0780*/  IADD3 R3, PT, PT, R3, 0x8, RZ ;  /* 0x0000000803037810 */ /* 0x000fce0007ffe0ff */
[----:B---3--:R-:W-:-:S08]  /*0790*/  DFMA R6, R12, R14, R6 ;  /* 0x0000000e0c06722b */ /* 0x008fd00000000006 */
[----:B--2---:R-:W-:-:S08]  /*07a0*/  DFMA R6, R16, R18, R6 ;  /* 0x000000121006722b */ /* 0x004fd00000000006 */
[----:B----4-:R-:W-:-:S08]  /*07b0*/  DFMA R24, R22, R24, R6 ;  /* 0x000000181618722b */ /* 0x010fd00000000006 */
[----:B------:R-:W-:-:S11]  /*07c0*/  DFMA R24, R26, R28, R24 ;  /* 0x0000001c1a18722b */ /* 0x000fd60000000018 */
.L_x_6:
        /* <DEDUP_REMOVED lines=17> */
[----:B------:R-:W5:Y:S01]  /*08e0*/  LDG.E.64 R14, desc[UR14][R20.64+0x18] ;  /* 0x0000180e140e7981 */ /* 0x000f62000c1e1b00 */
[----:B------:R-:W-:Y:S01]  /*08f0*/  IADD3 R3, PT, PT, R3, 0x4, RZ ;  /* 0x0000000403037810 */ /* 0x000fe20007ffe0ff */
[----:B---3--:R-:W-:-:S08]  /*0900*/  DFMA R18, R18, R22, R24 ;  /* 0x000000161212722b */ /* 0x008fd00000000018 */
[----:B--2---:R-:W-:-:S08]  /*0910*/  DFMA R8, R8, R10, R18 ;  /* 0x0000000a0808722b */ /* 0x004fd00000000012 */
[----:B----4-:R-:W-:-:S08]  /*0920*/  DFMA R4, R4, R6, R8 ;  /* 0x000000060404722b */ /* 0x010fd00000000008 */
[----:B-----5:R-:W-:-:S11]  /*0930*/  DFMA R24, R12, R14, R4 ;  /* 0x0000000e0c18722b */ /* 0x020fd60000000004 */
.L_x_7:
[----:B------:R-:W-:Y:S05]  /*0940*/  BRA.U !UP1, `(.L_x_3) ;  /* 0x00000001094c7547 */ /* 0x000fea000b800000 */
[----:B------:R-:W1:Y:S01]  /*0950*/  LDC.64 R4, c[0x0][0x388] ;  /* 0x0000e200ff047b82 */ /* 0x000e620000000a00 */
[----:B------:R-:W-:Y:S01]  /*0960*/  IADD3 R9, PT, PT, R2, R3, RZ ;  /* 0x0000000302097210 */ /* 0x000fe20007ffe0ff */
[----:B------:R-:W-:-:S06]  /*0970*/  UIADD3 UR4, UPT, UPT, -UR4, URZ, URZ ;  /* 0x000000ff04047290 */ /* 0x000fcc000fffe1ff */
[----:B------:R-:W2:Y:S01]  /*0980*/  LDC.64 R6, c[0x0][0x380] ;  /* 0x0000e000ff067b82 */ /* 0x000ea20000000a00 */
[----:B-1----:R-:W-:-:S04]  /*0990*/  IMAD.WIDE.U32 R4, R3, 0x8, R4 ;  /* 0x0000000803047825 */ /* 0x002fc800078e0004 */
[----:B------:R-:W-:Y:S01]  /*09a0*/  IMAD.MOV.U32 R8, RZ, RZ, R4 ;  /* 0x000000ffff087224 */ /* 0x000fe200078e0004 */
[----:B------:R-:W-:-:S07]  /*09b0*/  MOV R11, R5 ;  /* 0x00000005000b7202 */ /* 0x000fce0000000f00 */
.L_x_8:
[----:B--2---:R-:W-:Y:S01]  /*09c0*/  IMAD.WIDE R2, R9, 0x8, R6 ;  /* 0x0000000809027825 */ /* 0x004fe200078e0206 */
[----:B------:R-:W-:-:S03]  /*09d0*/  MOV R4, R8 ;  /* 0x0000000800047202 */ /* 0x000fc60000000f00 */
[----:B------:R-:W-:Y:S02]  /*09e0*/  IMAD.MOV.U32 R5, RZ, RZ, R11 ;  /* 0x000000ffff057224 */ /* 0x000fe400078e000b */
[----:B0-----:R-:W2:Y:S04]  /*09f0*/  LDG.E.64 R2, desc[UR14][R2.64] ;  /* 0x0000000e02027981 */ /* 0x001ea8000c1e1b00 */
[----:B------:R-:W2:Y:S01]  /*0a00*/  LDG.E.64 R4, desc[UR14][R4.64] ;  /* 0x0000000e04047981 */ /* 0x000ea2000c1e1b00 */
[----:B------:R-:W-:Y:S01]  /*0a10*/  UIADD3 UR4, UPT, UPT, UR4, 0x1, URZ ;  /* 0x0000000104047890 */ /* 0x000fe2000fffe0ff */
[----:B------:R-:W-:Y:S02]  /*0a20*/  IADD3 R8, P0, PT, R8, 0x8, RZ ;  /* 0x0000000808087810 */ /* 0x000fe40007f1e0ff */
[----:B------:R-:W-:Y:S01]  /*0a30*/  IADD3 R9, PT, PT, R9, 0x1, RZ ;  /* 0x0000000109097810 */ /* 0x000fe20007ffe0ff */
[----:B------:R-:W-:Y:S01]  /*0a40*/  UISETP.NE.AND UP0, UPT, UR4, URZ, UPT ;  /* 0x000000ff0400728c */ /* 0x000fe2000bf05270 */
[----:B------:R-:W-:Y:S01]  /*0a50*/  IADD3.X R11, PT, PT, RZ, R11, RZ, P0, !PT ;  /* 0x0000000bff0b7210 */ /* 0x000fe200007fe4ff */
[----:B--2---:R-:W-:-:S07]  /*0a60*/  DFMA R24, R2, R4, R24 ;  /* 0x000000040218722b */ /* 0x004fce0000000018 */
[----:B------:R-:W-:Y:S05]  /*0a70*/  BRA.U UP0, `(.L_x_8) ;  /* 0xfffffffd00d07547 */ /* 0x000fea000b83ffff */
.L_x_3:
[----:B------:R-:W1:Y:S02]  /*0a80*/  LDC.64 R2, c[0x0][0x390] ;  /* 0x0000e400ff027b82 */ /* 0x000e640000000a00 */
[----:B-1----:R-:W-:-:S05]  /*0a90*/  IMAD.WIDE R2, R0, 0x8, R2 ;  /* 0x0000000800027825 */ /* 0x002fca00078e0202 */
[----:B0-----:R-:W-:Y:S01]  /*0aa0*/  STG.E.64 desc[UR14][R2.64], R24 ;  /* 0x0000001802007986 */ /* 0x001fe2000c101b0e */
[----:B------:R-:W-:Y:S05]  /*0ab0*/  EXIT ;  /* 0x000000000000794d */ /* 0x000fea0003800000 */
.L_x_9:
        /* <DEDUP_REMOVED lines=12> */
.L_x_30:


//--------------------- .text._Z12copyGradientPdPKdi --------------------------
	.section	.text._Z12copyGradientPdPKdi,"ax",@progbits
	.align	128
        .global         _Z12copyGradientPdPKdi
        .type           _Z12copyGradientPdPKdi,@function
        .size           _Z12copyGradientPdPKdi,(.L_x_31 - _Z12copyGradientPdPKdi)
        .other          _Z12copyGradientPdPKdi,@"STO_CUDA_ENTRY STV_DEFAULT"
_Z12copyGradientPdPKdi:
.text._Z12copyGradientPdPKdi:
        /* <DEDUP_REMOVED lines=13> */
[----:B--2---:R-:W-:-:S05]  /*00d0*/  IMAD.WIDE R4, R7, 0x8, R4 ;  /* 0x0000000807047825 */ /* 0x004fca00078e0204 */
[----:B---3--:R-:W-:Y:S01]  /*00e0*/  STG.E.64 desc[UR4][R4.64], R2 ;  /* 0x0000000204007986 */ /* 0x008fe2000c101b04 */
[----:B------:R-:W-:Y:S05]  /*00f0*/  EXIT ;  /* 0x000000000000794d */ /* 0x000fea0003800000 */
.L_x_10:
        /* <DEDUP_REMOVED lines=16> */
.L_x_31:


//--------------------- .text._Z14computeHessianPdddi --------------------------
	.section	.text._Z14computeHessianPdddi,"ax",@progbits
	.align	128
        .global         _Z14computeHessianPdddi
        .type           _Z14computeHessianPdddi,@function
        .size           _Z14computeHessianPdddi,(.L_x_26 - _Z14computeHessianPdddi)
        .other          _Z14computeHessianPdddi,@"STO_CUDA_ENTRY STV_DEFAULT"
_Z14computeHessianPdddi:
.text._Z14computeHessianPdddi:
        /* <DEDUP_REMOVED lines=8> */
[----:B------:R-:W0:Y:S01]  /*0080*/  LDCU UR6, c[0x0][0x394] ;  /* 0x00007280ff0677ac */ /* 0x000e220008000800 */
[----:B------:R-:W1:Y:S01]  /*0090*/  LDC.64 R6, c[0x0][0x390] ;  /* 0x0000e400ff067b82 */ /* 0x000e620000000a00 */
[----:B------:R-:W-:Y:S01]  /*00a0*/  IMAD.MOV.U32 R2, RZ, RZ, 0x1 ;  /* 0x00000001ff027424 */ /* 0x000fe200078e00ff */
[----:B------:R-:W2:Y:S06]  /*00b0*/  LDCU.64 UR4, c[0x0][0x388] ;  /* 0x00007100ff0477ac */ /* 0x000eac0008000a00 */
[----:B------:R-:W3:Y:S01]  /*00c0*/  LDC R8, c[0x0][0x38c] ;  /* 0x0000e300ff087b82 */ /* 0x000ee20000000800 */
[----:B0-----:R-:W1:Y:S01]  /*00d0*/  MUFU.RCP64H R3, UR6 ;  /* 0x0000000600037d08 */ /* 0x001e620008001800 */
[----:B---3--:R-:W-:Y:S01]  /*00e0*/  FSETP.GEU.AND P1, PT, |R8|, 6.5827683646048100446e-37, PT ;  /* 0x036000000800780b */ /* 0x008fe20003f2e200 */
[----:B-1----:R-:W-:-:S08]  /*00f0*/  DFMA R4, R2, -R6, 1 ;  /* 0x3ff000000204742b */ /* 0x002fd00000000806 */
[----:B------:R-:W-:-:S08]  /*0100*/  DFMA R4, R4, R4, R4 ;  /* 0x000000040404722b */ /* 0x000fd00000000004 */
[----:B------:R-:W-:-:S08]  /*0110*/  DFMA R4, R2, R4, R2 ;  /* 0x000000040204722b */ /* 0x000fd00000000002 */
[----:B------:R-:W-:-:S08]  /*0120*/  DFMA R2, R4, -R6, 1 ;  /* 0x3ff000000402742b */ /* 0x000fd00000000806 */
[----:B------:R-:W-:-:S08]  /*0130*/  DFMA R2, R4, R2, R4 ;  /* 0x000000020402722b */ /* 0x000fd00000000004 */
[----:B--2---:R-:W-:-:S08]  /*0140*/  DMUL R4, R2, UR4 ;  /* 0x0000000402047c28 */ /* 0x004fd00008000000 */
[----:B------:R-:W-:Y:S01]  /*0150*/  DFMA R6, R4, -R6, UR4 ;  /* 0x0000000404067e2b */ /* 0x000fe20008000806 */
[----:B------:R-:W0:Y:S07]  /*0160*/  LDCU.64 UR4, c[0x0][0x358] ;  /* 0x00006b00ff0477ac */ /* 0x000e2e0008000a00 */
[----:B------:R-:W-:-:S10]  /*0170*/  DFMA R2, R2, R6, R4 ;  /* 0x000000060202722b */ /* 0x000fd40000000004 */
[----:B------:R-:W-:-:S05]  /*0180*/  FFMA R4, RZ, UR6, R3 ;  /* 0x00000006ff047c23 */ /* 0x000fca0008000003 */
[----:B------:R-:W-:-:S13]  /*0190*/  FSETP.GT.AND P0, PT, |R4|, 1.469367938527859385e-39, PT ;  /* 0x001000000400780b */ /* 0x000fda0003f04200 */
[----:B0-----:R-:W-:Y:S05]  /*01a0*/  @P0 BRA P1, `(.L_x_11) ;  /* 0x0000000000080947 */ /* 0x001fea0000800000 */
[----:B------:R-:W-:-:S07]  /*01b0*/  MOV R10, 0x1d0 ;  /* 0x000001d0000a7802 */ /* 0x000fce0000000f00 */
[----:B------:R-:W-:Y:S05]  /*01c0*/  CALL.REL.NOINC `($__internal_0_$__cuda_sm20_div_rn_f64_full) ;  /* 0x0000000000107944 */ /* 0x000fea0003c00000 */
.L_x_11:
[----:B------:R-:W0:Y:S02]  /*01d0*/  LDC.64 R4, c[0x0][0x380] ;  /* 0x0000e000ff047b82 */ /* 0x000e240000000a00 */
[----:B0-----:R-:W-:-:S05]  /*01e0*/  IMAD.WIDE R4, R0, 0x8, R4 ;  /* 0x0000000800047825 */ /* 0x001fca00078e0204 */
[----:B------:R-:W-:Y:S01]  /*01f0*/  STG.E.64 desc[UR4][R4.64], R2 ;  /* 0x0000000204007986 */ /* 0x000fe2000c101b04 */
[----:B------:R-:W-:Y:S05]  /*0200*/  EXIT ;  /* 0x000000000000794d */ /* 0x000fea0003800000 */
        .weak           $__internal_0_$__cuda_sm20_div_rn_f64_full
        .type           $__internal_0_$__cuda_sm20_div_rn_f64_full,@function
        .size           $__internal_0_$__cuda_sm20_div_rn_f64_full,(.L_x_26 - $__internal_0_$__cuda_sm20_div_rn_f64_full)
$__internal_0_$__cuda_sm20_div_rn_f64_full:
[----:B------:R-:W0:Y:S01]  /*0210*/  LDC.64 R8, c[0x0][0x390] ;  /* 0x0000e400ff087b82 */ /* 0x000e220000000a00 */
[----:B------:R-:W-:-:S07]  /*0220*/  IMAD.MOV.U32 R16, RZ, RZ, 0x1ca00000 ;  /* 0x1ca00000ff107424 */ /* 0x000fce00078e00ff */
[----:B------:R-:W1:Y:S01]  /*0230*/  LDC.64 R4, c[0x0][0x388] ;  /* 0x0000e200ff047b82 */ /* 0x000e620000000a00 */
[C---:B0-----:R-:W-:Y:S02]  /*0240*/  FSETP.GEU.AND P0, PT, |R9|.reuse, 1.469367938527859385e-39, PT ;  /* 0x001000000900780b */ /* 0x041fe40003f0e200 */
[C---:B------:R-:W-:Y:S02]  /*0250*/  LOP3.LUT R6, R9.reuse, 0x800fffff, RZ, 0xc0, !PT ;  /* 0x800fffff09067812 */ /* 0x040fe400078ec0ff */
[----:B------:R-:W-:Y:S02]  /*0260*/  LOP3.LUT R11, R9, 0x7ff00000, RZ, 0xc0, !PT ;  /* 0x7ff00000090b7812 */ /* 0x000fe400078ec0ff */
[----:B------:R-:W-:Y:S01]  /*0270*/  LOP3.LUT R7, R6, 0x3ff00000, RZ, 0xfc, !PT ;  /* 0x3ff0000006077812 */ /* 0x000fe200078efcff */
[----:B------:R-:W-:Y:S01]  /*0280*/  IMAD.MOV.U32 R6, RZ, RZ, R8 ;  /* 0x000000ffff067224 */ /* 0x000fe200078e0008 */
[----:B-1----:R-:W-:Y:S01]  /*0290*/  FSETP.GEU.AND P2, PT, |R5|, 1.469367938527859385e-39, PT ;  /* 0x001000000500780b */ /* 0x002fe20003f4e200 */
[----:B------:R-:W-:-:S04]  /*02a0*/  IMAD.MOV.U32 R22, RZ, RZ, R11 ;  /* 0x000000ffff167224 */ /* 0x000fc800078e000b */
[----:B------:R-:W0:Y:S02]  /*02b0*/  @!P0 LDC.64 R2, c[0x0][0x390] ;  /* 0x0000e400ff028b82 */ /* 0x000e240000000a00 */
[----:B0-----:R-:W-:Y:S01]  /*02c0*/  @!P0 DMUL R6, R2, 8.98846567431157953865e+307 ;  /* 0x7fe0000002068828 */ /* 0x001fe20000000000 */
[----:B------:R-:W-:-:S05]  /*02d0*/  IMAD.MOV.U32 R2, RZ, RZ, 0x1 ;  /* 0x00000001ff027424 */ /* 0x000fca00078e00ff */
[----:B------:R-:W0:Y:S04]  /*02e0*/  MUFU.RCP64H R3, R7 ;  /* 0x0000000700037308 */ /* 0x000e280000001800 */
[----:B------:R-:W-:-:S05]  /*02f0*/  @!P0 LOP3.LUT R22, R7, 0x7ff00000, RZ, 0xc0, !PT ;  /* 0x7ff0000007168812 */ /* 0x000fca00078ec0ff */
[----:B------:R-:W-:Y:S01]  /*0300*/  VIADD R23, R22, 0xffffffff ;  /* 0xffffffff16177836 */ /* 0x000fe20000000000 */
[----:B0-----:R-:W-:-:S08]  /*0310*/  DFMA R12, R2, -R6, 1 ;  /* 0x3ff00000020c742b */ /* 0x001fd00000000806 */
[----:B------:R-:W-:Y:S01]  /*0320*/  DFMA R14, R12, R12, R12 ;  /* 0x0000000c0c0e722b */ /* 0x000fe2000000000c */
[----:B------:R-:W-:-:S04]  /*0330*/  LOP3.LUT R12, R5, 0x7ff00000, RZ, 0xc0, !PT ;  /* 0x7ff00000050c7812 */ /* 0x000fc800078ec0ff */
[----:B------:R-:W-:Y:S01]  /*0340*/  ISETP.GE.U32.AND P1, PT, R12, R11, PT ;  /* 0x0000000b0c00720c */ /* 0x000fe20003f26070 */
[----:B------:R-:W-:Y:S02]  /*0350*/  IMAD.MOV.U32 R17, RZ, RZ, R12 ;  /* 0x000000ffff117224 */ /* 0x000fe400078e000c */
[----:B------:R-:W-:Y:S01]  /*0360*/  DFMA R18, R2, R14, R2 ;  /* 0x0000000e0212722b */ /* 0x000fe20000000002 */
[----:B------:R-:W-:Y:S01]  /*0370*/  SEL R16, R16, 0x63400000, !P1 ;  /* 0x6340000010107807 */ /* 0x000fe20004800000 */
[----:B------:R-:W-:-:S03]  /*0380*/  IMAD.MOV.U32 R2, RZ, RZ, R4 ;  /* 0x000000ffff027224 */ /* 0x000fc600078e0004 */
[C-C-:B------:R-:W-:Y:S02]  /*0390*/  @!P2 LOP3.LUT R14, R16.reuse, 0x80000000, R5.reuse, 0xf8, !PT ;  /* 0x80000000100ea812 */ /* 0x140fe400078ef805 */
[----:B------:R-:W-:Y:S01]  /*03a0*/  LOP3.LUT R3, R16, 0x800fffff, R5, 0xf8, !PT ;  /* 0x800fffff10037812 */ /* 0x000fe200078ef805 */
[----:B------:R-:W-:Y:S01]  /*03b0*/  DFMA R20, R18, -R6, 1 ;  /* 0x3ff000001214742b */ /* 0x000fe20000000806 */
[----:B------:R-:W-:Y:S01]  /*03c0*/  @!P2 LOP3.LUT R15, R14, 0x100000, RZ, 0xfc, !PT ;  /* 0x001000000e0fa812 */ /* 0x000fe200078efcff */
[----:B------:R-:W-:-:S06]  /*03d0*/  @!P2 IMAD.MOV.U32 R14, RZ, RZ, RZ ;  /* 0x000000ffff0ea224 */ /* 0x000fcc00078e00ff */
[----:B------:R-:W-:Y:S02]  /*03e0*/  @!P2 DFMA R2, R2, 2, -R14 ;  /* 0x400000000202a82b */ /* 0x000fe4000000080e */
[----:B------:R-:W-:-:S08]  /*03f0*/  DFMA R14, R18, R20, R18 ;  /* 0x00000014120e722b */ /* 0x000fd00000000012 */
[----:B------:R-:W-:Y:S01]  /*0400*/  @!P2 LOP3.LUT R17, R3, 0x7ff00000, RZ, 0xc0, !PT ;  /* 0x7ff000000311a812 */ /* 0x000fe200078ec0ff */
[----:B------:R-:W-:-:S04]  /*0410*/  DMUL R18, R14, R2 ;  /* 0x000000020e127228 */ /* 0x000fc80000000000 */
[----:B------:R-:W-:-:S04]  /*0420*/  VIADD R13, R17, 0xffffffff ;  /* 0xffffffff110d7836 */ /* 0x000fc80000000000 */
[----:B------:R-:W-:Y:S01]  /*0430*/  DFMA R20, R18, -R6, R2 ;  /* 0x800000061214722b */ /* 0x000fe20000000002 */
[----:B------:R-:W-:-:S04]  /*0440*/  ISETP.GT.U32.AND P0, PT, R13, 0x7feffffe, PT ;  /* 0x7feffffe0d00780c */ /* 0x000fc80003f04070 */
[----:B------:R-:W-:-:S03]  /*0450*/  ISETP.GT.U32.OR P0, PT, R23, 0x7feffffe, P0 ;  /* 0x7feffffe1700780c */ /* 0x000fc60000704470 */
[----:B------:R-:W-:-:S10]  /*0460*/  DFMA R14, R14, R20, R18 ;  /* 0x000000140e0e722b */ /* 0x000fd40000000012 */
[----:B------:R-:W-:Y:S05]  /*0470*/  @P0 BRA `(.L_x_12) ;  /* 0x0000000000600947 */ /* 0x000fea0003800000 */
[----:B------:R-:W-:Y:S01]  /*0480*/  VIADDMNMX R11, R12, -R11, 0xb9600000, !PT ;  /* 0xb96000000c0b7446 */ /* 0x000fe2000780090b */
[----:B------:R-:W-:-:S03]  /*0490*/  IMAD.MOV.U32 R4, RZ, RZ, RZ ;  /* 0x000000ffff047224 */ /* 0x000fc600078e00ff */
[----:B------:R-:W-:-:S05]  /*04a0*/  VIMNMX R11, PT, PT, R11, 0x46a00000, PT ;  /* 0x46a000000b0b7848 */ /* 0x000fca0003fe0100 */
[----:B------:R-:W-:-:S04]  /*04b0*/  IMAD.IADD R11, R11, 0x1, -R16 ;  /* 0x000000010b0b7824 */ /* 0x000fc800078e0a10 */
[----:B------:R-:W-:-:S06]  /*04c0*/  VIADD R5, R11, 0x7fe00000 ;  /* 0x7fe000000b057836 */ /* 0x000fcc0000000000 */
[----:B------:R-:W-:-:S10]  /*04d0*/  DMUL R12, R14, R4 ;  /* 0x000000040e0c7228 */ /* 0x000fd40000000000 */
[----:B------:R-:W-:-:S13]  /*04e0*/  FSETP.GTU.AND P0, PT, |R13|, 1.469367938527859385e-39, PT ;  /* 0x001000000d00780b */ /* 0x000fda0003f0c200 */
[----:B------:R-:W-:Y:S05]  /*04f0*/  @P0 BRA `(.L_x_13) ;  /* 0x00000000009c0947 */ /* 0x000fea0003800000 */
[----:B------:R-:W-:Y:S01]  /*0500*/  DFMA R2, R14, -R6, R2 ;  /* 0x800000060e02722b */ /* 0x000fe20000000002 */
[----:B------:R-:W-:-:S09]  /*0510*/  IMAD.MOV.U32 R4, RZ, RZ, RZ ;  /* 0x000000ffff047224 */ /* 0x000fd200078e00ff */
[C---:B------:R-:W-:Y:S02]  /*0520*/  FSETP.NEU.AND P0, PT, R3.reuse, RZ, PT ;  /* 0x000000ff0300720b */ /* 0x040fe40003f0d000 */
[----:B------:R-:W-:-:S04]  /*0530*/  LOP3.LUT R9, R3, 0x80000000, R9, 0x48, !PT ;  /* 0x8000000003097812 */ /* 0x000fc800078e4809 */
[----:B------:R-:W-:-:S07]  /*0540*/  LOP3.LUT R5, R9, R5, RZ, 0xfc, !PT ;  /* 0x0000000509057212 */ /* 0x000fce00078efcff */
[----:B------:R-:W-:Y:S05]  /*0550*/  @!P0 BRA `(.L_x_13) ;  /* 0x0000000000848947 */ /* 0x000fea0003800000 */
[----:B------:R-:W-:Y:S01]  /*0560*/  IMAD.MOV R3, RZ, RZ, -R11 ;  /* 0x000000ffff037224 */ /* 0x000fe200078e0a0b */
[----:B------:R-:W-:Y:S01]  /*0570*/  DMUL.RP R4, R14, R4 ;  /* 0x000000040e047228 */ /* 0x000fe20000008000 */
[----:B------:R-:W-:Y:S01]  /*0580*/  IMAD.MOV.U32 R2, RZ, RZ, RZ ;  /* 0x000000ffff027224 */ /* 0x000fe200078e00ff */
[----:B------:R-:W-:-:S05]  /*0590*/  IADD3 R11, PT, PT, -R11, -0x43300000, RZ ;  /* 0xbcd000000b0b7810 */ /* 0x000fca0007ffe1ff */
[----:B------:R-:W-:-:S03]  /*05a0*/  DFMA R2, R12, -R2, R14 ;  /* 0x800000020c02722b */ /* 0x000fc6000000000e */
[----:B------:R-:W-:-:S07]  /*05b0*/  LOP3.LUT R9, R5, R9, RZ, 0x3c, !PT ;  /* 0x0000000905097212 */ /* 0x000fce00078e3cff */
[----:B------:R-:W-:-:S04]  /*05c0*/  FSETP.NEU.AND P0, PT, |R3|, R11, PT ;  /* 0x0000000b0300720b */ /* 0x000fc80003f0d200 */
[----:B------:R-:W-:Y:S02]  /*05d0*/  FSEL R12, R4, R12, !P0 ;  /* 0x0000000c040c7208 */ /* 0x000fe40004000000 */
[----:B------:R-:W-:Y:S01]  /*05e0*/  FSEL R13, R9, R13, !P0 ;  /* 0x0000000d090d7208 */ /* 0x000fe20004000000 */
[----:B------:R-:W-:Y:S06]  /*05f0*/  BRA `(.L_x_13) ;  /* 0x00000000005c7947 */ /* 0x000fec0003800000 */
.L_x_12:
[----:B------:R-:W0:Y:S02]  /*0600*/  LDC.64 R2, c[0x0][0x388] ;  /* 0x0000e200ff027b82 */ /* 0x000e240000000a00 */
[----:B0-----:R-:W-:-:S14]  /*0610*/  DSETP.NAN.AND P0, PT, R2, R2, PT ;  /* 0x000000020200722a */ /* 0x001fdc0003f08000 */
[----:B------:R-:W-:Y:S05]  /*0620*/  @P0 BRA `(.L_x_14) ;  /* 0x0000000000480947 */ /* 0x000fea0003800000 */
[----:B------:R-:W0:Y:S02]  /*0630*/  LDC.64 R2, c[0x0][0x390] ;  /* 0x0000e400ff027b82 */ /* 0x000e240000000a00 */
[----:B0-----:R-:W-:-:S14]  /*0640*/  DSETP.NAN.AND P0, PT, R2, R2, PT ;  /* 0x000000020200722a */ /* 0x001fdc0003f08000 */
[----:B------:R-:W-:Y:S05]  /*0650*/  @P0 BRA `(.L_x_15) ;  /* 0x0000000000300947 */ /* 0x000fea0003800000 */
[----:B------:R-:W-:Y:S01]  /*0660*/  ISETP.NE.AND P0, PT, R17, R22, PT ;  /* 0x000000161100720c */ /* 0x000fe20003f05270 */
[----:B------:R-:W-:Y:S02]  /*0670*/  IMAD.MOV.U32 R12, RZ, RZ, 0x0 ;  /* 0x00000000ff0c7424 */ /* 0x000fe400078e00ff */
[----:B------:R-:W-:-:S10]  /*0680*/  IMAD.MOV.U32 R13, RZ, RZ, -0x80000 ;  /* 0xfff80000ff0d7424 */ /* 0x000fd400078e00ff */
[----:B------:R-:W-:Y:S05]  /*0690*/  @!P0 BRA `(.L_x_13) ;  /* 0x0000000000348947 */ /* 0x000fea0003800000 */
[----:B------:R-:W-:Y:S02]  /*06a0*/  ISETP.NE.AND P0, PT, R17, 0x7ff00000, PT ;  /* 0x7ff000001100780c */ /* 0x000fe40003f05270 */
[----:B------:R-:W-:Y:S02]  /*06b0*/  LOP3.LUT R13, R5, 0x80000000, R9, 0x48, !PT ;  /* 0x80000000050d7812 */ /* 0x000fe400078e4809 */
[----:B------:R-:W-:-:S13]  /*06c0*/  ISETP.EQ.OR P0, PT, R22, RZ, !P0 ;  /* 0x000000ff1600720c */ /* 0x000fda0004702670 */
[----:B------:R-:W-:Y:S01]  /*06d0*/  @P0 LOP3.LUT R2, R13, 0x7ff00000, RZ, 0xfc, !PT ;  /* 0x7ff000000d020812 */ /* 0x000fe200078efcff */
[----:B------:R-:W-:Y:S02]  /*06e0*/  @!P0 IMAD.MOV.U32 R12, RZ, RZ, RZ ;  /* 0x000000ffff0c8224 */ /* 0x000fe400078e00ff */
[----:B------:R-:W-:Y:S02]  /*06f0*/  @P0 IMAD.MOV.U32 R12, RZ, RZ, RZ ;  /* 0x000000ffff0c0224 */ /* 0x000fe400078e00ff */
[----:B------:R-:W-:Y:S01]  /*0700*/  @P0 IMAD.MOV.U32 R13, RZ, RZ, R2 ;  /* 0x000000ffff0d0224 */ /* 0x000fe200078e0002 */
[----:B------:R-:W-:Y:S06]  /*0710*/  BRA `(.L_x_13) ;  /* 0x0000000000147947 */ /* 0x000fec0003800000 */
.L_x_15:
[----:B------:R-:W-:Y:S01]  /*0720*/  LOP3.LUT R13, R9, 0x80000, RZ, 0xfc, !PT ;  /* 0x00080000090d7812 */ /* 0x000fe200078efcff */
[----:B------:R-:W-:Y:S01]  /*0730*/  IMAD.MOV.U32 R12, RZ, RZ, R8 ;  /* 0x000000ffff0c7224 */ /* 0x000fe200078e0008 */
[----:B------:R-:W-:Y:S06]  /*0740*/  BRA `(.L_x_13) ;  /* 0x0000000000087947 */ /* 0x000fec0003800000 */
.L_x_14:
[----:B------:R-:W-:Y:S01]  /*0750*/  LOP3.LUT R13, R5, 0x80000, RZ, 0xfc, !PT ;  /* 0x00080000050d7812 */ /* 0x000fe200078efcff */
[----:B------:R-:W-:-:S07]  /*0760*/  IMAD.MOV.U32 R12, RZ, RZ, R4 ;  /* 0x000000ffff0c7224 */ /* 0x000fce00078e0004 */
.L_x_13:
[----:B------:R-:W-:Y:S02]  /*0770*/  IMAD.MOV.U32 R11, RZ, RZ, 0x0 ;  /* 0x00000000ff0b7424 */ /* 0x000fe400078e00ff */
[----:B------:R-:W-:Y:S02]  /*0780*/  IMAD.MOV.U32 R2, RZ, RZ, R12 ;  /* 0x000000ffff027224 */ /* 0x000fe400078e000c */
[----:B------:R-:W-:Y:S01]  /*0790*/  IMAD.MOV.U32 R3, RZ, RZ, R13 ;  /* 0x000000ffff037224 */ /* 0x000fe200078e000d */
[----:B------:R-:W-:Y:S06]  /*07a0*/  RET.REL.NODEC R10 `(_Z14computeHessianPdddi) ;  /* 0xfffffff80a147950 */ /* 0x000fec0003c3ffff */
.L_x_16:
        /* <DEDUP_REMOVED lines=13> */
.L_x_26:


//--------------------- .text._Z13updateVectorsPdPKdS1_S_S1_S1_i --------------------------
	.section	.text._Z13updateVectorsPdPKdS1_S_S1_S1_i,"ax",@progbits
	.align	128
        .global         _Z13updateVectorsPdPKdS1_S_S1_S1_i
        .type           _Z13updateVectorsPdPKdS1_S_S1_S1_i,@function
        .size           _Z13updateVectorsPdPKdS1_S_S1_S1_i,(.L_x_33 - _Z13updateVectorsPdPKdS1_S_S1_S1_i)
        .other          _Z13updateVectorsPdPKdS1_S_S1_S1_i,@"STO_CUDA_ENTRY STV_DEFAULT"
_Z13updateVectorsPdPKdS1_S_S1_S1_i:
.text._Z13updateVectorsPdPKdS1_S_S1_S1_i:
        /* <DEDUP_REMOVED lines=14> */
[----:B-1----:R-:W4:Y:S01]  /*00e0*/  LDG.E.64 R2, desc[UR4][R2.64] ;  /* 0x0000000402027981 */ /* 0x002f22000c1e1b00 */
[----:B--2---:R-:W-:-:S06]  /*00f0*/  IMAD.WIDE R4, R0, 0x8, R4 ;  /* 0x0000000800047825 */ /* 0x004fcc00078e0204 */
[----:B------:R-:W1:Y:S01]  /*0100*/  LDC.64 R12, c[0x0][0x3a8] ;  /* 0x0000ea00ff0c7b82 */ /* 0x000e620000000a00 */
[----:B------:R-:W4:Y:S01]  /*0110*/  LDG.E.64 R4, desc[UR4][R4.64] ;  /* 0x0000000404047981 */ /* 0x000f22000c1e1b00 */
[----:B---3--:R-:W-:-:S04]  /*0120*/  IMAD.WIDE R8, R0, 0x8, R8 ;  /* 0x0000000800087825 */ /* 0x008fc800078e0208 */
[----:B0-----:R-:W-:-:S04]  /*0130*/  IMAD.WIDE R10, R0, 0x8, R10 ;  /* 0x00000008000a7825 */ /* 0x001fc800078e020a */
[C---:B-1----:R-:W-:Y:S01]  /*0140*/  IMAD.WIDE R12, R0.reuse, 0x8, R12 ;  /* 0x00000008000c7825 */ /* 0x042fe200078e020c */
[----:B----4-:R-:W-:Y:S01]  /*0150*/  DADD R6, R2, -R4 ;  /* 0x0000000002067229 */ /* 0x010fe20000000804 */
[----:B------:R-:W0:Y:S06]  /*0160*/  LDC.64 R4, c[0x0][0x398] ;  /* 0x0000e600ff047b82 */ /* 0x000e2c0000000a00 */
[----:B------:R-:W-:Y:S04]  /*0170*/  STG.E.64 desc[UR4][R8.64], R6 ;  /* 0x0000000608007986 */ /* 0x000fe8000c101b04 */
[----:B------:R-:W2:Y:S04]  /*0180*/  LDG.E.64 R10, desc[UR4][R10.64] ;  /* 0x000000040a0a7981 */ /* 0x000ea8000c1e1b00 */
[----:B------:R-:W2:Y:S01]  /*0190*/  LDG.E.64 R12, desc[UR4][R12.64] ;  /* 0x000000040c0c7981 */ /* 0x000ea2000c1e1b00 */
[----:B0-----:R-:W-:Y:S01]  /*01a0*/  IMAD.WIDE R4, R0, 0x8, R4 ;  /* 0x0000000800047825 */ /* 0x001fe200078e0204 */
[----:B--2---:R-:W-:-:S07]  /*01b0*/  DADD R2, R10, -R12 ;  /* 0x000000000a027229 */ /* 0x004fce000000080c */
[----:B------:R-:W-:Y:S01]  /*01c0*/  STG.E.64 desc[UR4][R4.64], R2 ;  /* 0x0000000204007986 */ /* 0x000fe2000c101b04 */
[----:B------:R-:W-:Y:S05]  /*01d0*/  EXIT ;  /* 0x000000000000794d */ /* 0x000fea0003800000 */
.L_x_17:
        /* <DEDUP_REMOVED lines=10> */
.L_x_33:


//--------------------- .text._Z16computeDirectionPdPKdS1_i --------------------------
	.section	.text._Z16computeDirectionPdPKdS1_i,"ax",@progbits
	.align	128
        .global         _Z16computeDirectionPdPKdS1_i
        .type           _Z16computeDirectionPdPKdS1_i,@function
        .size           _Z16computeDirectionPdPKdS1_i,(.L_x_34 - _Z16computeDirectionPdPKdS1_i)
        .other          _Z16computeDirectionPdPKdS1_i,@"STO_CUDA_ENTRY STV_DEFAULT"
_Z16computeDirectionPdPKdS1_i:
.text._Z16computeDirectionPdPKdS1_i:
        /* <DEDUP_REMOVED lines=19> */
[----:B------:R-:W1:Y:S01]  /*0130*/  LDCU.64 UR4, c[0x0][0x390] ;  /* 0x00007200ff0477ac */ /* 0x000e620008000a00 */
[----:B------:R-:W-:Y:S01]  /*0140*/  IMAD.MOV.U32 R26, RZ, RZ, R2 ;  /* 0x000000ffff1a7224 */ /* 0x000fe200078e0002 */
[----:B------:R-:W-:Y:S01]  /*0150*/  CS2R R24, SRZ ;  /* 0x0000000000187805 */ /* 0x000fe2000001ff00 */
[----:B------:R-:W2:Y:S01]  /*0160*/  LDCU.64 UR6, c[0x0][0x388] ;  /* 0x00007100ff0677ac */ /* 0x000ea20008000a00 */
[----:B------:R-:W-:-:S04]  /*0170*/  ULOP3.LUT UR9, UR11, 0x7ffffff0, URZ, 0xc0, !UPT ;  /* 0x7ffffff00b097892 */ /* 0x000fc8000f8ec0ff */
[----:B------:R-:W-:Y:S02]  /*0180*/  UIADD3 UR10, UPT, UPT, -UR9, URZ, URZ ;  /* 0x000000ff090a7290 */ /* 0x000fe4000fffe1ff */
[----:B------:R-:W-:Y:S01]  /*0190*/  MOV R3, UR9 ;  /* 0x0000000900037c02 */ /* 0x000fe20008000f00 */
[----:B-1----:R-:W-:-:S04]  /*01a0*/  UIADD3 UR4, UP2, UPT, UR4, 0x40, URZ ;  /* 0x0000004004047890 */ /* 0x002fc8000ff5e0ff */
[----:B------:R-:W-:Y:S02]  /*01b0*/  UIADD3.X UR5, UPT, UPT, URZ, UR5, URZ, UP2, !UPT ;  /* 0x00000005ff057290 */ /* 0x000fe400097fe4ff */
[----:B--2---:R-:W-:Y:S01]  /*01c0*/  UIADD3 UR6, UP1, UPT, UR6, 0x40, URZ ;  /* 0x0000004006067890 */ /* 0x004fe2000ff3e0ff */
[----:B------:R-:W-:-:S03]  /*01d0*/  IMAD.U32 R10, RZ, RZ, UR4 ;  /* 0x00000004ff0a7e24 */ /* 0x000fc6000f8e00ff */
[----:B------:R-:W-:Y:S01]  /*01e0*/  MOV R11, UR5 ;  /* 0x00000005000b7c02 */ /* 0x000fe20008000f00 */
[----:B------:R-:W-:-:S12]  /*01f0*/  UIADD3.X UR7, UPT, UPT, URZ, UR7, URZ, UP1, !UPT ;  /* 0x00000007ff077290 */ /* 0x000fd80008ffe4ff */
.L_x_20:
        /* <DEDUP_REMOVED lines=59> */
.L_x_19:
        /* <DEDUP_REMOVED lines=35> */
.L_x_21:
        /* <DEDUP_REMOVED lines=23> */
.L_x_22:
        /* <DEDUP_REMOVED lines=8> */
.L_x_23:
        /* <DEDUP_REMOVED lines=12> */
.L_x_18:
[----:B------:R-:W1:Y:S01]  /*0a90*/  LDC.64 R2, c[0x0][0x380] ;  /* 0x0000e000ff027b82 */ /* 0x000e620000000a00 */
[----:B------:R-:W-:Y:S01]  /*0aa0*/  DADD R24, -RZ, -R24 ;  /* 0x00000000ff187229 */ /* 0x000fe20000000918 */
[----:B-1----:R-:W-:-:S06]  /*0ab0*/  IMAD.WIDE R2, R0, 0x8, R2 ;  /* 0x0000000800027825 */ /* 0x002fcc00078e0202 */
[----:B0-----:R-:W-:Y:S01]  /*0ac0*/  STG.E.64 desc[UR12][R2.64], R24 ;  /* 0x0000001802007986 */ /* 0x001fe2000c101b0c */
[----:B------:R-:W-:Y:S05]  /*0ad0*/  EXIT ;  /* 0x000000000000794d */ /* 0x000fea0003800000 */
.L_x_24:
        /* <DEDUP_REMOVED lines=10> */
.L_x_34:


//--------------------- .text._Z17initializeHessianPdi --------------------------
	.section	.text._Z17initializeHessianPdi,"ax",@progbits
	.align	128
        .global         _Z17initializeHessianPdi
        .type           _Z17initializeHessianPdi,@function
        .size           _Z17initializeHessianPdi,(.L_x_35 - _Z17initializeHessianPdi)
        .other          _Z17initializeHessianPdi,@"STO_CUDA_ENTRY STV_DEFAULT"
_Z17initializeHessianPdi:
.text._Z17initializeHessianPdi:
[----:B------:R-:W-:Y:S01]  /*0000*/  LDC R1, c[0x0][0x37c] ;  /* 0x0000df00ff017b82 */ /* 0x000fe20000000800 */
[----:B------:R-:W0:Y:S07]  /*0010*/  S2R R0, SR_TID.X ;  /* 0x0000000000007919 */ /* 0x000e2e0000002100 */
[----:B------:R-:W0:Y:S08]  /*0020*/  S2UR UR4, SR_CTAID.X ;  /* 0x00000000000479c3 */ /* 0x000e300000002500 */
[----:B------:R-:W0:Y:S08]  /*0030*/  LDC R7, c[0x0][0x360] ;  /* 0x0000d800ff077b82 */ /* 0x000e300000000800 */
[----:B------:R-:W1:Y:S01]  /*0040*/  LDC R4, c[0x0][0x388] ;  /* 0x0000e200ff047b82 */ /* 0x000e620000000800 */
[----:B0-----:R-:W-:-:S02]  /*0050*/  IMAD R7, R7, UR4, R0 ;  /* 0x0000000407077c24 */ /* 0x001fc4000f8e0200 */
[----:B-1----:R-:W-:-:S05]  /*0060*/  IMAD R0, R4, R4, RZ ;  /* 0x0000000404007224 */ /* 0x002fca00078e02ff */
[----:B------:R-:W-:-:S13]  /*0070*/  ISETP.GE.AND P0, PT, R7, R0, PT ;  /* 0x000000000700720c */ /* 0x000fda0003f06270 */
[----:B------:R-:W-:Y:S05]  /*0080*/  @P0 EXIT ;  /* 0x000000000000094d */ /* 0x000fea0003800000 */
[----:B------:R-:W-:Y:S01]  /*0090*/  IABS R5, R4 ;  /* 0x0000000400057213 */ /* 0x000fe20000000000 */
[----:B------:R-:W0:Y:S03]  /*00a0*/  LDCU.64 UR4, c[0x0][0x358] ;  /* 0x00006b00ff0477ac */ /* 0x000e260008000a00 */
[----:B------:R-:W1:Y:S08]  /*00b0*/  I2F.RP R0, R5 ;  /* 0x0000000500007306 */ /* 0x000e700000209400 */
[----:B-1----:R-:W1:Y:S02]  /*00c0*/  MUFU.RCP R0, R0 ;  /* 0x0000000000007308 */ /* 0x002e640000001000 */
[----:B-1----:R-:W-:-:S06]  /*00d0*/  VIADD R2, R0, 0xffffffe ;  /* 0x0ffffffe00027836 */ /* 0x002fcc0000000000 */
[----:B------:R1:W2:Y:S02]  /*00e0*/  F2I.FTZ.U32.TRUNC.NTZ R3, R2 ;  /* 0x0000000200037305 */ /* 0x0002a4000021f000 */
[----:B-1----:R-:W-:Y:S02]  /*00f0*/  HFMA2 R2, -RZ, RZ, 0, 0 ;  /* 0x00000000ff027431 */ /* 0x002fe400000001ff */
[----:B--2---:R-:W-:-:S04]  /*0100*/  IMAD.MOV R6, RZ, RZ, -R3 ;  /* 0x000000ffff067224 */ /* 0x004fc800078e0a03 */
[----:B------:R-:W-:Y:S01]  /*0110*/  IMAD R9, R6, R5, RZ ;  /* 0x0000000506097224 */ /* 0x000fe200078e02ff */
[----:B------:R-:W-:-:S03]  /*0120*/  IABS R6, R7 ;  /* 0x0000000700067213 */ /* 0x000fc60000000000 */
[----:B------:R-:W-:-:S06]  /*0130*/  IMAD.HI.U32 R3, R3, R9, R2 ;  /* 0x0000000903037227 */ /* 0x000fcc00078e0002 */
[----:B------:R-:W-:-:S04]  /*0140*/  IMAD.HI.U32 R3, R3, R6, RZ ;  /* 0x0000000603037227 */ /* 0x000fc800078e00ff */
[----:B------:R-:W-:-:S04]  /*0150*/  IMAD.MOV R0, RZ, RZ, -R3 ;  /* 0x000000ffff007224 */ /* 0x000fc800078e0a03 */
[----:B------:R-:W-:-:S05]  /*0160*/  IMAD R0, R5, R0, R6 ;  /* 0x0000000005007224 */ /* 0x000fca00078e0206 */
[----:B------:R-:W-:-:S13]  /*0170*/  ISETP.GT.U32.AND P2, PT, R5, R0, PT ;  /* 0x000000000500720c */ /* 0x000fda0003f44070 */
[-C--:B------:R-:W-:Y:S01]  /*0180*/  @!P2 IADD3 R0, PT, PT, R0, -R5.reuse, RZ ;  /* 0x800000050000a210 */ /* 0x080fe20007ffe0ff */
[----:B------:R-:W-:Y:S01]  /*0190*/  @!P2 VIADD R3, R3, 0x1 ;  /* 0x000000010303a836 */ /* 0x000fe20000000000 */
[----:B------:R-:W-:Y:S02]  /*01a0*/  ISETP.NE.AND P2, PT, R4, RZ, PT ;  /* 0x000000ff0400720c */ /* 0x000fe40003f45270 */
[----:B------:R-:W-:Y:S02]  /*01b0*/  ISETP.GE.U32.AND P0, PT, R0, R5, PT ;  /* 0x000000050000720c */ /* 0x000fe40003f06070 */
[----:B------:R-:W-:-:S04]  /*01c0*/  LOP3.LUT R0, R7, R4, RZ, 0x3c, !PT ;  /* 0x0000000407007212 */ /* 0x000fc800078e3cff */
[----:B------:R-:W-:-:S07]  /*01d0*/  ISETP.GE.AND P1, PT, R0, RZ, PT ;  /* 0x000000ff0000720c */ /* 0x000fce0003f26270 */
[----:B------:R-:W-:-:S05]  /*01e0*/  @P0 IADD3 R3, PT, PT, R3, 0x1, RZ ;  /* 0x0000000103030810 */ /* 0x000fca0007ffe0ff */
[----:B------:R-:W-:Y:S02]  /*01f0*/  IMAD.MOV.U32 R0, RZ, RZ, R3 ;  /* 0x000000ffff007224 */ /* 0x000fe400078e0003 */
[----:B------:R-:W1:Y:S03]  /*0200*/  LDC.64 R2, c[0x0][0x380] ;  /* 0x0000e000ff027b82 */ /* 0x000e660000000a00 */
[----:B------:R-:W-:Y:S02]  /*0210*/  @!P1 IADD3 R0, PT, PT, -R0, RZ, RZ ;  /* 0x000000ff00009210 */ /* 0x000fe40007ffe1ff */
[----:B------:R-:W-:-:S05]  /*0220*/  @!P2 LOP3.LUT R0, RZ, R4, RZ, 0x33, !PT ;  /* 0x00000004ff00a212 */ /* 0x000fca00078e33ff */
[----:B------:R-:W-:-:S04]  /*0230*/  IMAD.MOV R5, RZ, RZ, -R0 ;  /* 0x000000ffff057224 */ /* 0x000fc800078e0a00 */
[----:B------:R-:W-:Y:S01]  /*0240*/  IMAD R5, R4, R5, R7 ;  /* 0x0000000504057224 */ /* 0x000fe200078e0207 */
[----:B------:R-:W-:-:S04]  /*0250*/  MOV R4, RZ ;  /* 0x000000ff00047202 */ /* 0x000fc80000000f00 */
[----:B------:R-:W-:-:S04]  /*0260*/  ISETP.NE.AND P0, PT, R0, R5, PT ;  /* 0x000000050000720c */ /* 0x000fc80003f05270 */
[----:B------:R-:W-:Y:S01]  /*0270*/  FSEL R5, RZ, 1.875, P0 ;  /* 0x3ff00000ff057808 */ /* 0x000fe20000000000 */
[----:B-1----:R-:W-:-:S05]  /*0280*/  IMAD.WIDE R2, R7, 0x8, R2 ;  /* 0x0000000807027825 */ /* 0x002fca00078e0202 */
[----:B0-----:R-:W-:Y:S01]  /*0290*/  STG.E.64 desc[UR4][R2.64], R4 ;  /* 0x0000000402007986 */ /* 0x001fe2000c101b04 */
[----:B------:R-:W-:Y:S05]  /*02a0*/  EXIT ;  /* 0x000000000000794d */ /* 0x000fea0003800000 */
.L_x_25:
        /* <DEDUP_REMOVED lines=13> */
.L_x_35:


//--------------------- .nv.shared.reserved.0     --------------------------
	.section	.nv.shared.reserved.0,"aw",@nobits
	.weak		__nv_reservedSMEM_offset_0_alias
	.size		__nv_reservedSMEM_offset_0_alias, 0, 64
	.other		__nv_reservedSMEM_offset_0_alias,@"STO_CUDA_RESERVED_SHARED STV_DEFAULT"
__nv_reservedSMEM_offset_0_alias:
	.zero		0
	.zero		64


//--------------------- .nv.constant0._Z10scaleByRhoPKdPddi --------------------------
	.section	.nv.constant0._Z10scaleByRhoPKdPddi,"a",@progbits
	.sectionflags	@""
	.align	4
.nv.constant0._Z10scaleByRhoPKdPddi:
	.zero		924


//--------------------- .nv.constant0._Z14updateSolutionPKdS0_Pddi --------------------------
	.section	.nv.constant0._Z14updateSolutionPKdS0_Pddi,"a",@progbits
	.sectionflags	@""
	.align	4
.nv.constant0._Z14updateSolutionPKdS0_Pddi:
	.zero		932


//--------------------- .nv.constant0._Z12negateVectorPKdPdi --------------------------
	.section	.nv.constant0._Z12negateVectorPKdPdi,"a",@progbits
	.sectionflags	@""
	.align	4
.nv.constant0._Z12negateVectorPKdPdi:
	.zero		916


//--------------------- .nv.constant0._Z20hessianVectorProductPKdS0_Pdi --------------------------
	.section	.nv.constant0._Z20hessianVectorProductPKdS0_Pdi,"a",@progbits
	.sectionflags	@""
	.align	4
.nv.constant0._Z20hessianVectorProductPKdS0_Pdi:
	.zero		924


//--------------------- .nv.constant0._Z12copyGradientPdPKdi --------------------------
	.section	.nv.constant0._Z12copyGradientPdPKdi,"a",@progbits
	.sectionflags	@""
	.align	4
.nv.constant0._Z12copyGradientPdPKdi:
	.zero		916


//--------------------- .nv.constant0._Z14computeHessianPdddi --------------------------
	.section	.nv.constant0._Z14computeHessianPdddi,"a",@progbits
	.sectionflags	@""
	.align	4
.nv.constant0._Z14computeHessianPdddi:
	.zero		924


//--------------------- .nv.constant0._Z13updateVectorsPdPKdS1_S_S1_S1_i --------------------------
	.section	.nv.constant0._Z13updateVectorsPdPKdS1_S_S1_S1_i,"a",@progbits
	.sectionflags	@""
	.align	4
.nv.constant0._Z13updateVectorsPdPKdS1_S_S1_S1_i:
	.zero		948


//--------------------- .nv.constant0._Z16computeDirectionPdPKdS1_i --------------------------
	.section	.nv.constant0._Z16computeDirectionPdPKdS1_i,"a",@progbits
	.sectionflags	@""
	.align	4
.nv.constant0._Z16computeDirectionPdPKdS1_i:
	.zero		924


//--------------------- .nv.constant0._Z17initializeHessianPdi --------------------------
	.section	.nv.constant0._Z17initializeHessianPdi,"a",@progbits
	.sectionflags	@""
	.align	4
.nv.constant0._Z17initializeHessianPdi:
	.zero		908


//--------------------- SYMBOLS --------------------------

	.type		.nv.reservedSmem.offset0,@object
	.size		.nv.reservedSmem.offset0,0x4
